	.target	sm_100a

	.elftype	@"ET_EXEC"


//--------------------- .note.nv.tkinfo           --------------------------
	.section	.note.nv.tkinfo,"",@"SHT_NOTE"
	.sectionflags	@"SHF_NOTE_NV_TKINFO"
	.tkinfo
        /*0018*/ 	.word	0x00000002
        /*0030*/ 	.string	""
        /*0030*/ 	.string	"ptxas"
        /*0030*/ 	.string	"Cuda compilation tools, release 13.0, V13.0.88"
        /*0030*/ 	.string	"Build cuda_13.0.r13.0/compiler.36424714_0"
        /*0030*/ 	.string	"-arch sm_100a -m 64 "



//--------------------- .note.nv.cuinfo           --------------------------
	.section	.note.nv.cuinfo,"",@"SHT_NOTE"
	.sectionflags	@"SHF_NOTE_NV_CUINFO"
        /*0018*/ 	.short	0x0002
        /*001a*/ 	.short	0x0064
        /*001c*/ 	.short	0x0082
	.zero		2


//--------------------- .nv.info                  --------------------------
	.section	.nv.info,"",@"SHT_CUDA_INFO"
	.align	4


	//----- nvinfo : EIATTR_REGCOUNT
	.align		4
        /*0000*/ 	.byte	0x04, 0x2f
        /*0002*/ 	.short	(.L_19 - .L_18)
	.align		4
.L_18:
        /*0004*/ 	.word	index@(_ZN7cutlass13device_kernelINS_4gemm6kernel13GemmUniversalIN4cute5tupleIJiiiiEEENS1_10collective13CollectiveMmaINS1_35MainloopSm100TmaUmmaWarpSpecializedILi3ELi2ELi4ENS5_IJNS4_1CILi1EEESB_SB_EEEEENS5_IJNSA_ILi64EEENSA_ILi128EEESE_EEEaNS5_IJlSB_lEEEaSH_NS4_8TiledMMAINS4_8MMA_AtomIJNS4_15SM100_MMA_S8_SSIaaiLi64ELi128ELNS4_4UMMA5MajorE0ELSM_0ELNSL_8SaturateE0EEEEEENS4_6LayoutISC_NS5_IJNSA_ILi0EEESR_SR_EEEEENS5_IJNS4_10UnderscoreESU_SU_EEEEENS4_13SM90_TMA_LOADENS4_14ComposedLayoutINS4_7SwizzleILi2ELi4ELi3EEENS4_18smem_ptr_flag_bitsILi8EEENSQ_INS5_IJNSA_ILi8EEESE_EEENS5_IJSE_SB_EEEEEEEvNS4_8identityESX_S17_vS18_EENS_8epilogue10collective18CollectiveEpilogueINS1A_23Sm100TmaWarpSpecializedILi2ELi2ELi32ELb0ELb0EEEJSG_NS5_IJNSQ_ISE_SB_EES1F_EEEaSH_aSH_NS1A_6fusion15FusionCallbacksIS1E_NS1H_17LinearCombinationIaiaiLNS_15FloatRoundStyleE2EEESG_S1G_JEEENS4_5SM1004TMEM4LOAD26SM100_TMEM_LOAD_16dp32b32xESX_S17_NS4_39AutoVectorizingCopyWithAssumedAlignmentILi128EEENS4_14SM90_TMA_STOREES17_S1S_S1S_EEEvvEEEEvNT_6ParamsE)
        /*0008*/ 	.word	0x0000007a


	//----- nvinfo : EIATTR_FRAME_SIZE
	.align		4
.L_19:
        /*000c*/ 	.byte	0x04, 0x11
        /*000e*/ 	.short	(.L_21 - .L_20)
	.align		4
.L_20:
        /*0010*/ 	.word	index@($__internal_2_$__cuda_sm10x_tcgen05_guardrail_trap_unallocated_columns_being_dealloced)
        /*0014*/ 	.word	0x00000000


	//----- nvinfo : EIATTR_FRAME_SIZE
	.align		4
.L_21:
        /*0018*/ 	.byte	0x04, 0x11
        /*001a*/ 	.short	(.L_23 - .L_22)
	.align		4
.L_22:
        /*001c*/ 	.word	index@($__internal_1_$__cuda_sm10x_tcgen05_guardrail_trap_phase_invalid_during_alloc)
        /*0020*/ 	.word	0x00000000


	//----- nvinfo : EIATTR_FRAME_SIZE
	.align		4
.L_23:
        /*0024*/ 	.byte	0x04, 0x11
        /*0026*/ 	.short	(.L_25 - .L_24)
	.align		4
.L_24:
        /*0028*/ 	.word	index@($__internal_0_$__cuda_sm10x_tcgen05_guardrail_trap_col_being_dealloced_not_returned_by_alloc)
        /*002c*/ 	.word	0x00000000


	//----- nvinfo : EIATTR_FRAME_SIZE
	.align		4
.L_25:
        /*0030*/ 	.byte	0x04, 0x11
        /*0032*/ 	.short	(.L_27 - .L_26)
	.align		4
.L_26:
        /*0034*/ 	.word	index@(_ZN7cutlass13device_kernelINS_4gemm6kernel13GemmUniversalIN4cute5tupleIJiiiiEEENS1_10collective13CollectiveMmaINS1_35MainloopSm100TmaUmmaWarpSpecializedILi3ELi2ELi4ENS5_IJNS4_1CILi1EEESB_SB_EEEEENS5_IJNSA_ILi64EEENSA_ILi128EEESE_EEEaNS5_IJlSB_lEEEaSH_NS4_8TiledMMAINS4_8MMA_AtomIJNS4_15SM100_MMA_S8_SSIaaiLi64ELi128ELNS4_4UMMA5MajorE0ELSM_0ELNSL_8SaturateE0EEEEEENS4_6LayoutISC_NS5_IJNSA_ILi0EEESR_SR_EEEEENS5_IJNS4_10UnderscoreESU_SU_EEEEENS4_13SM90_TMA_LOADENS4_14ComposedLayoutINS4_7SwizzleILi2ELi4ELi3EEENS4_18smem_ptr_flag_bitsILi8EEENSQ_INS5_IJNSA_ILi8EEESE_EEENS5_IJSE_SB_EEEEEEEvNS4_8identityESX_S17_vS18_EENS_8epilogue10collective18CollectiveEpilogueINS1A_23Sm100TmaWarpSpecializedILi2ELi2ELi32ELb0ELb0EEEJSG_NS5_IJNSQ_ISE_SB_EES1F_EEEaSH_aSH_NS1A_6fusion15FusionCallbacksIS1E_NS1H_17LinearCombinationIaiaiLNS_15FloatRoundStyleE2EEESG_S1G_JEEENS4_5SM1004TMEM4LOAD26SM100_TMEM_LOAD_16dp32b32xESX_S17_NS4_39AutoVectorizingCopyWithAssumedAlignmentILi128EEENS4_14SM90_TMA_STOREES17_S1S_S1S_EEEvvEEEEvNT_6ParamsE)
        /*0038*/ 	.word	0x00000000


	//----- nvinfo : EIATTR_MIN_STACK_SIZE
	.align		4
.L_27:
        /*003c*/ 	.byte	0x04, 0x12
        /*003e*/ 	.short	(.L_29 - .L_28)
	.align		4
.L_28:
        /*0040*/ 	.word	index@(_ZN7cutlass13device_kernelINS_4gemm6kernel13GemmUniversalIN4cute5tupleIJiiiiEEENS1_10collective13CollectiveMmaINS1_35MainloopSm100TmaUmmaWarpSpecializedILi3ELi2ELi4ENS5_IJNS4_1CILi1EEESB_SB_EEEEENS5_IJNSA_ILi64EEENSA_ILi128EEESE_EEEaNS5_IJlSB_lEEEaSH_NS4_8TiledMMAINS4_8MMA_AtomIJNS4_15SM100_MMA_S8_SSIaaiLi64ELi128ELNS4_4UMMA5MajorE0ELSM_0ELNSL_8SaturateE0EEEEEENS4_6LayoutISC_NS5_IJNSA_ILi0EEESR_SR_EEEEENS5_IJNS4_10UnderscoreESU_SU_EEEEENS4_13SM90_TMA_LOADENS4_14ComposedLayoutINS4_7SwizzleILi2ELi4ELi3EEENS4_18smem_ptr_flag_bitsILi8EEENSQ_INS5_IJNSA_ILi8EEESE_EEENS5_IJSE_SB_EEEEEEEvNS4_8identityESX_S17_vS18_EENS_8epilogue10collective18CollectiveEpilogueINS1A_23Sm100TmaWarpSpecializedILi2ELi2ELi32ELb0ELb0EEEJSG_NS5_IJNSQ_ISE_SB_EES1F_EEEaSH_aSH_NS1A_6fusion15FusionCallbacksIS1E_NS1H_17LinearCombinationIaiaiLNS_15FloatRoundStyleE2EEESG_S1G_JEEENS4_5SM1004TMEM4LOAD26SM100_TMEM_LOAD_16dp32b32xESX_S17_NS4_39AutoVectorizingCopyWithAssumedAlignmentILi128EEENS4_14SM90_TMA_STOREES17_S1S_S1S_EEEvvEEEEvNT_6ParamsE)
        /*0044*/ 	.word	0x00000000
.L_29:


//--------------------- .nv.compat                --------------------------
	.section	.nv.compat,"",@"SHT_CUDA_COMPAT_INFO"
	.align	4
        /*0000*/ 	.byte	0x02, 0x09, 0x01, 0x00, 0x02, 0x02, 0x03, 0x00, 0x02, 0x05, 0x06, 0x00, 0x03, 0x07, 0x01, 0x01
        /*0010*/ 	.byte	0x02, 0x03, 0x01, 0x00, 0x02, 0x06, 0x01, 0x00, 0x04, 0x0b, 0x08, 0x00, 0x01, 0x00, 0x00, 0x00
        /*0020*/ 	.byte	0x00, 0x00, 0x00, 0x00


//--------------------- .nv.info._ZN7cutlass13device_kernelINS_4gemm6kernel13GemmUniversalIN4cute5tupleIJiiiiEEENS1_10collective13CollectiveMmaINS1_35MainloopSm100TmaUmmaWarpSpecializedILi3ELi2ELi4ENS5_IJNS4_1CILi1EEESB_SB_EEEEENS5_IJNSA_ILi64EEENSA_ILi128EEESE_EEEaNS5_IJlSB_lEEEaSH_NS4_8TiledMMAINS4_8MMA_AtomIJNS4_15SM100_MMA_S8_SSIaaiLi64ELi128ELNS4_4UMMA5MajorE0ELSM_0ELNSL_8SaturateE0EEEEEENS4_6LayoutISC_NS5_IJNSA_ILi0EEESR_SR_EEEEENS5_IJNS4_10UnderscoreESU_SU_EEEEENS4_13SM90_TMA_LOADENS4_14ComposedLayoutINS4_7SwizzleILi2ELi4ELi3EEENS4_18smem_ptr_flag_bitsILi8EEENSQ_INS5_IJNSA_ILi8EEESE_EEENS5_IJSE_SB_EEEEEEEvNS4_8identityESX_S17_vS18_EENS_8epilogue10collective18CollectiveEpilogueINS1A_23Sm100TmaWarpSpecializedILi2ELi2ELi32ELb0ELb0EEEJSG_NS5_IJNSQ_ISE_SB_EES1F_EEEaSH_aSH_NS1A_6fusion15FusionCallbacksIS1E_NS1H_17LinearCombinationIaiaiLNS_15FloatRoundStyleE2EEESG_S1G_JEEENS4_5SM1004TMEM4LOAD26SM100_TMEM_LOAD_16dp32b32xESX_S17_NS4_39AutoVectorizingCopyWithAssumedAlignmentILi128EEENS4_14SM90_TMA_STOREES17_S1S_S1S_EEEvvEEEEvNT_6ParamsE --------------------------
	.section	.nv.info._ZN7cutlass13device_kernelINS_4gemm6kernel13GemmUniversalIN4cute5tupleIJiiiiEEENS1_10collective13CollectiveMmaINS1_35MainloopSm100TmaUmmaWarpSpecializedILi3ELi2ELi4ENS5_IJNS4_1CILi1EEESB_SB_EEEEENS5_IJNSA_ILi64EEENSA_ILi128EEESE_EEEaNS5_IJlSB_lEEEaSH_NS4_8TiledMMAINS4_8MMA_AtomIJNS4_15SM100_MMA_S8_SSIaaiLi64ELi128ELNS4_4UMMA5MajorE0ELSM_0ELNSL_8SaturateE0EEEEEENS4_6LayoutISC_NS5_IJNSA_ILi0EEESR_SR_EEEEENS5_IJNS4_10UnderscoreESU_SU_EEEEENS4_13SM90_TMA_LOADENS4_14ComposedLayoutINS4_7SwizzleILi2ELi4ELi3EEENS4_18smem_ptr_flag_bitsILi8EEENSQ_INS5_IJNSA_ILi8EEESE_EEENS5_IJSE_SB_EEEEEEEvNS4_8identityESX_S17_vS18_EENS_8epilogue10collective18CollectiveEpilogueINS1A_23Sm100TmaWarpSpecializedILi2ELi2ELi32ELb0ELb0EEEJSG_NS5_IJNSQ_ISE_SB_EES1F_EEEaSH_aSH_NS1A_6fusion15FusionCallbacksIS1E_NS1H_17LinearCombinationIaiaiLNS_15FloatRoundStyleE2EEESG_S1G_JEEENS4_5SM1004TMEM4LOAD26SM100_TMEM_LOAD_16dp32b32xESX_S17_NS4_39AutoVectorizingCopyWithAssumedAlignmentILi128EEENS4_14SM90_TMA_STOREES17_S1S_S1S_EEEvvEEEEvNT_6ParamsE,"",@"SHT_CUDA_INFO"
	.sectionflags	@""
	.align	4


	//----- nvinfo : EIATTR_CUDA_API_VERSION
	.align		4
        /*0000*/ 	.byte	0x04, 0x37
        /*0002*/ 	.short	(.L_31 - .L_30)
.L_30:
        /*0004*/ 	.word	0x00000082


	//----- nvinfo : EIATTR_KPARAM_INFO
	.align		4
.L_31:
        /*0008*/ 	.byte	0x04, 0x17
        /*000a*/ 	.short	(.L_33 - .L_32)
.L_32:
        /*000c*/ 	.word	0x00000000
        /*0010*/ 	.short	0x0000
        /*0012*/ 	.short	0x0000
        /*0014*/ 	.byte	0x00, 0xf0, 0x01, 0x20


	//----- nvinfo : EIATTR_AT_ENTRY_FRAGMENTS
	.align		4
.L_33:
        /*0018*/ 	.byte	0x04, 0x4f
        /*001a*/ 	.short	(.L_35 - .L_34)


	//   ....[0]....
.L_34:
        /*001c*/ 	.word	0x00000006


	//----- nvinfo : EIATTR_RESERVED_SMEM_USED
	.align		4
.L_35:
        /*0020*/ 	.byte	0x01, 0x41
	.zero		2


	//----- nvinfo : EIATTR_SPARSE_MMA_MASK
	.align		4
        /*0024*/ 	.byte	0x03, 0x50
        /*0026*/ 	.short	0x0000


	//----- nvinfo : EIATTR_TCGEN05_1CTA_USED
	.align		4
        /*0028*/ 	.byte	0x01, 0x51
	.zero		2


	//----- nvinfo : EIATTR_MAXREG_COUNT
	.align		4
        /*002c*/ 	.byte	0x03, 0x1b
        /*002e*/ 	.short	0x00ff


	//----- nvinfo : EIATTR_NUM_BARRIERS
	.align		4
        /*0030*/ 	.byte	0x02, 0x4c
        /*0032*/ 	.byte	0x07
	.zero		1


	//----- nvinfo : EIATTR_EXTERNS
	.align		4
        /*0034*/ 	.byte	0x04, 0x0f
        /*0036*/ 	.short	(.L_37 - .L_36)


	//   ....[0]....
	.align		4
.L_36:
        /*0038*/ 	.word	index@(__assertfail)


	//----- nvinfo : EIATTR_MERCURY_ISA_VERSION
	.align		4
.L_37:
        /*003c*/ 	.byte	0x03, 0x5f
        /*003e*/ 	.short	0x0101


	//----- nvinfo : EIATTR_INT_WARP_WIDE_INSTR_OFFSETS
	.align		4
        /*0040*/ 	.byte	0x04, 0x31
        /*0042*/ 	.short	(.L_39 - .L_38)


	//   ....[0]....
.L_38:
        /*0044*/ 	.word	0x00001d80


	//   ....[1]....
        /*0048*/ 	.word	0x000036c0


	//   ....[2]....
        /*004c*/ 	.word	0x000036e0


	//   ....[3]....
        /*0050*/ 	.word	0x00003710


	//   ....[4]....
        /*0054*/ 	.word	0x00004040


	//   ....[5]....
        /*0058*/ 	.word	0x000040b0


	//   ....[6]....
        /*005c*/ 	.word	0x00004290


	//   ....[7]....
        /*0060*/ 	.word	0x000043f0


	//----- nvinfo : EIATTR_COOP_GROUP_MASK_REGIDS
	.align		4
.L_39:
        /*0064*/ 	.byte	0x04, 0x29
        /*0066*/ 	.short	(.L_41 - .L_40)


	//   ....[0]....
.L_40:
        /*0068*/ 	.word	0xffffffff


	//   ....[1]....
        /*006c*/ 	.word	0xffffffff


	//   ....[2]....
        /*0070*/ 	.word	0xffffffff


	//   ....[3]....
        /*0074*/ 	.word	0xffffffff


	//   ....[4]....
        /*0078*/ 	.word	0xffffffff


	//   ....[5]....
        /*007c*/ 	.word	0xffffffff


	//   ....[6]....
        /*0080*/ 	.word	0xffffffff


	//   ....[7]....
        /*0084*/ 	.word	0xffffffff


	//   ....[8]....
        /*0088*/ 	.word	0xffffffff


	//   ....[9]....
        /*008c*/ 	.word	0xffffffff


	//   ....[10]....
        /*0090*/ 	.word	0xffffffff


	//   ....[11]....
        /*0094*/ 	.word	0xffffffff


	//   ....[12]....
        /*0098*/ 	.word	0xffffffff


	//----- nvinfo : EIATTR_COOP_GROUP_INSTR_OFFSETS
	.align		4
.L_41:
        /*009c*/ 	.byte	0x04, 0x28
        /*009e*/ 	.short	(.L_43 - .L_42)


	//   ....[0]....
.L_42:
        /*00a0*/ 	.word	0x00000090


	//   ....[1]....
        /*00a4*/ 	.word	0x000004d0


	//   ....[2]....
        /*00a8*/ 	.word	0x00000620


	//   ....[3]....
        /*00ac*/ 	.word	0x00000780


	//   ....[4]....
        /*00b0*/ 	.word	0x00000880


	//   ....[5]....
        /*00b4*/ 	.word	0x000009f0


	//   ....[6]....
        /*00b8*/ 	.word	0x00000b90


	//   ....[7]....
        /*00bc*/ 	.word	0x00001c60


	//   ....[8]....
        /*00c0*/ 	.word	0x000029b0


	//   ....[9]....
        /*00c4*/ 	.word	0x00002bc0


	//   ....[10]....
        /*00c8*/ 	.word	0x00002bf0


	//   ....[11]....
        /*00cc*/ 	.word	0x000035a0


	//   ....[12]....
        /*00d0*/ 	.word	0x000037d0


	//----- nvinfo : EIATTR_VRC_CTA_INIT_COUNT
	.align		4
.L_43:
        /*00d4*/ 	.byte	0x02, 0x4a
        /*00d6*/ 	.byte	0x80
	.zero		1


	//----- nvinfo : EIATTR_SYSCALL_OFFSETS
	.align		4
        /*00d8*/ 	.byte	0x04, 0x46
        /*00da*/ 	.short	(.L_45 - .L_44)


	//   ....[0]....
.L_44:
        /*00dc*/ 	.word	0x00004e40


	//   ....[1]....
        /*00e0*/ 	.word	0x00004f80


	//   ....[2]....
        /*00e4*/ 	.word	0x00005780


	//   ....[3]....
        /*00e8*/ 	.word	0x00006520


	//----- nvinfo : EIATTR_MBARRIER_INSTR_OFFSETS
	.align		4
.L_45:
        /*00ec*/ 	.byte	0x04, 0x39
        /*00ee*/ 	.short	(.L_47 - .L_46)


	//   ....[0]....
.L_46:
        /*00f0*/ 	.word	0x000005b0
        /*00f4*/ 	.word	0x000000ff
        /*00f8*/ 	.word	0x00000000
        /*00fc*/ 	.short	0x0100
        /*00fe*/ 	.byte	0x05
	.zero		1


	//   ....[1]....
        /*0100*/ 	.word	0x000005c0
        /*0104*/ 	.word	0x000000ff
        /*0108*/ 	.word	0x00000018
        /*010c*/ 	.short	0x0100
        /*010e*/ 	.byte	0x05
	.zero		1


	//   ....[2]....
        /*0110*/ 	.word	0x000005d0
        /*0114*/ 	.word	0x000000ff
        /*0118*/ 	.word	0x00000008
        /*011c*/ 	.short	0x0100
        /*011e*/ 	.byte	0x05
	.zero		1


	//   ....[3]....
        /*0120*/ 	.word	0x000005e0
        /*0124*/ 	.word	0x000000ff
        /*0128*/ 	.word	0x00000020
        /*012c*/ 	.short	0x0100
        /*012e*/ 	.byte	0x05
	.zero		1


	//   ....[4]....
        /*0130*/ 	.word	0x000005f0
        /*0134*/ 	.word	0x000000ff
        /*0138*/ 	.word	0x00000010
        /*013c*/ 	.short	0x0100
        /*013e*/ 	.byte	0x05
	.zero		1


	//   ....[5]....
        /*0140*/ 	.word	0x00000600
        /*0144*/ 	.word	0x000000ff
        /*0148*/ 	.word	0x00000028
        /*014c*/ 	.short	0x0100
        /*014e*/ 	.byte	0x05
	.zero		1


	//   ....[6]....
        /*0150*/ 	.word	0x00000730
        /*0154*/ 	.word	0x000000ff
        /*0158*/ 	.word	0x00000030
        /*015c*/ 	.short	0x0100
        /*015e*/ 	.byte	0x07
	.zero		1


	//   ....[7]....
        /*0160*/ 	.word	0x00000740
        /*0164*/ 	.word	0x000000ff
        /*0168*/ 	.word	0x00000040
        /*016c*/ 	.short	0x0100
        /*016e*/ 	.byte	0x07
	.zero		1


	//   ....[8]....
        /*0170*/ 	.word	0x00000750
        /*0174*/ 	.word	0x000000ff
        /*0178*/ 	.word	0x00000038
        /*017c*/ 	.short	0x0100
        /*017e*/ 	.byte	0x07
	.zero		1


	//   ....[9]....
        /*0180*/ 	.word	0x00000760
        /*0184*/ 	.word	0x000000ff
        /*0188*/ 	.word	0x00000048
        /*018c*/ 	.short	0x0100
        /*018e*/ 	.byte	0x07
	.zero		1


	//   ....[10]....
        /*0190*/ 	.word	0x00000850
        /*0194*/ 	.word	0x000000ff
        /*0198*/ 	.word	0x00000050
        /*019c*/ 	.short	0x0100
        /*019e*/ 	.byte	0x05
	.zero		1


	//   ....[11]....
        /*01a0*/ 	.word	0x00000860
        /*01a4*/ 	.word	0x000000ff
        /*01a8*/ 	.word	0x00000058
        /*01ac*/ 	.short	0x0100
        /*01ae*/ 	.byte	0x05
	.zero		1


	//   ....[12]....
        /*01b0*/ 	.word	0x000009a0
        /*01b4*/ 	.word	0x000000ff
        /*01b8*/ 	.word	0x00000060
        /*01bc*/ 	.short	0x0100
        /*01be*/ 	.byte	0x05
	.zero		1


	//   ....[13]....
        /*01c0*/ 	.word	0x000009b0
        /*01c4*/ 	.word	0x000000ff
        /*01c8*/ 	.word	0x00000070
        /*01cc*/ 	.short	0x0100
        /*01ce*/ 	.byte	0x05
	.zero		1


	//   ....[14]....
        /*01d0*/ 	.word	0x000009c0
        /*01d4*/ 	.word	0x000000ff
        /*01d8*/ 	.word	0x00000068
        /*01dc*/ 	.short	0x0100
        /*01de*/ 	.byte	0x05
	.zero		1


	//   ....[15]....
        /*01e0*/ 	.word	0x000009d0
        /*01e4*/ 	.word	0x000000ff
        /*01e8*/ 	.word	0x00000078
        /*01ec*/ 	.short	0x0100
        /*01ee*/ 	.byte	0x05
	.zero		1


	//   ....[16]....
        /*01f0*/ 	.word	0x00000b00
        /*01f4*/ 	.word	0x000000ff
        /*01f8*/ 	.word	0x00000080
        /*01fc*/ 	.short	0x0100
        /*01fe*/ 	.byte	0x07
	.zero		1


	//   ....[17]....
        /*0200*/ 	.word	0x00000b10
        /*0204*/ 	.word	0x000000ff
        /*0208*/ 	.word	0x000000a0
        /*020c*/ 	.short	0x0100
        /*020e*/ 	.byte	0x07
	.zero		1


	//   ....[18]....
        /*0210*/ 	.word	0x00000b20
        /*0214*/ 	.word	0x000000ff
        /*0218*/ 	.word	0x00000088
        /*021c*/ 	.short	0x0100
        /*021e*/ 	.byte	0x07
	.zero		1


	//   ....[19]....
        /*0220*/ 	.word	0x00000b30
        /*0224*/ 	.word	0x000000ff
        /*0228*/ 	.word	0x000000a8
        /*022c*/ 	.short	0x0100
        /*022e*/ 	.byte	0x07
	.zero		1


	//   ....[20]....
        /*0230*/ 	.word	0x00000b40
        /*0234*/ 	.word	0x000000ff
        /*0238*/ 	.word	0x00000090
        /*023c*/ 	.short	0x0100
        /*023e*/ 	.byte	0x07
	.zero		1


	//   ....[21]....
        /*0240*/ 	.word	0x00000b50
        /*0244*/ 	.word	0x000000ff
        /*0248*/ 	.word	0x000000b0
        /*024c*/ 	.short	0x0100
        /*024e*/ 	.byte	0x07
	.zero		1


	//   ....[22]....
        /*0250*/ 	.word	0x00000b60
        /*0254*/ 	.word	0x000000ff
        /*0258*/ 	.word	0x00000098
        /*025c*/ 	.short	0x0100
        /*025e*/ 	.byte	0x07
	.zero		1


	//   ....[23]....
        /*0260*/ 	.word	0x00000b70
        /*0264*/ 	.word	0x000000ff
        /*0268*/ 	.word	0x000000b8
        /*026c*/ 	.short	0x0100
        /*026e*/ 	.byte	0x07
	.zero		1


	//   ....[24]....
        /*0270*/ 	.word	0x00000c60
        /*0274*/ 	.word	0x000000ff
        /*0278*/ 	.word	0x000000c0
        /*027c*/ 	.short	0x0100
        /*027e*/ 	.byte	0x05
	.zero		1


	//   ....[25]....
        /*0280*/ 	.word	0x00000c70
        /*0284*/ 	.word	0x000000ff
        /*0288*/ 	.word	0x000000d0
        /*028c*/ 	.short	0x0100
        /*028e*/ 	.byte	0x05
	.zero		1


	//   ....[26]....
        /*0290*/ 	.word	0x00000c80
        /*0294*/ 	.word	0x000000ff
        /*0298*/ 	.word	0x000000c8
        /*029c*/ 	.short	0x0100
        /*029e*/ 	.byte	0x05
	.zero		1


	//   ....[27]....
        /*02a0*/ 	.word	0x00000c90
        /*02a4*/ 	.word	0x000000ff
        /*02a8*/ 	.word	0x000000d8
        /*02ac*/ 	.short	0x0100
        /*02ae*/ 	.byte	0x05
	.zero		1


	//   ....[28]....
        /*02b0*/ 	.word	0x00001560
        /*02b4*/ 	.word	0x00000003
        /*02b8*/ 	.word	0x000000d0
        /*02bc*/ 	.short	0x010a
        /*02be*/ 	.byte	0xff
	.zero		1


	//   ....[29]....
        /*02c0*/ 	.word	0x00001590
        /*02c4*/ 	.word	0x00000003
        /*02c8*/ 	.word	0x000000c0
        /*02cc*/ 	.short	0x0101
        /*02ce*/ 	.byte	0xff
	.zero		1


	//   ....[30]....
        /*02d0*/ 	.word	0x00001660
        /*02d4*/ 	.word	0x000000ff
        /*02d8*/ 	.word	0x00000018
        /*02dc*/ 	.short	0x010a
        /*02de*/ 	.byte	0x08
	.zero		1


	//   ....[31]....
        /*02e0*/ 	.word	0x00001700
        /*02e4*/ 	.word	0x000000ff
        /*02e8*/ 	.word	0x00000018
        /*02ec*/ 	.short	0x010a
        /*02ee*/ 	.byte	0x21
	.zero		1


	//   ....[32]....
        /*02f0*/ 	.word	0x00001850
        /*02f4*/ 	.word	0x000000ff
        /*02f8*/ 	.word	0x00000018
        /*02fc*/ 	.short	0x010a
        /*02fe*/ 	.byte	0x08
	.zero		1


	//   ....[33]....
        /*0300*/ 	.word	0x00001960
        /*0304*/ 	.word	0x000000ff
        /*0308*/ 	.word	0x00000058
        /*030c*/ 	.short	0x0101
        /*030e*/ 	.byte	0x04
	.zero		1


	//   ....[34]....
        /*0310*/ 	.word	0x00001980
        /*0314*/ 	.word	0x000000ff
        /*0318*/ 	.word	0x00000018
        /*031c*/ 	.short	0x010a
        /*031e*/ 	.byte	0x08
	.zero		1


	//   ....[35]....
        /*0320*/ 	.word	0x00001a00
        /*0324*/ 	.word	0x000000ff
        /*0328*/ 	.word	0x00000018
        /*032c*/ 	.short	0x010a
        /*032e*/ 	.byte	0x11
	.zero		1


	//   ....[36]....
        /*0330*/ 	.word	0x00001b50
        /*0334*/ 	.word	0x000000ff
        /*0338*/ 	.word	0x00000018
        /*033c*/ 	.short	0x010a
        /*033e*/ 	.byte	0x08
	.zero		1


	//   ....[37]....
        /*0340*/ 	.word	0x00001c90
        /*0344*/ 	.word	0x00000002
        /*0348*/ 	.word	0x00000060
        /*034c*/ 	.short	0x010a
        /*034e*/ 	.byte	0xff
	.zero		1


	//   ....[38]....
        /*0350*/ 	.word	0x00001d50
        /*0354*/ 	.word	0x00000002
        /*0358*/ 	.word	0x00000000
        /*035c*/ 	.short	0x0101
        /*035e*/ 	.byte	0xff
	.zero		1


	//   ....[39]....
        /*0360*/ 	.word	0x000022b0
        /*0364*/ 	.word	0x000000ff
        /*0368*/ 	.word	0x00000000
        /*036c*/ 	.short	0x010a
        /*036e*/ 	.byte	0x05
	.zero		1


	//   ....[40]....
        /*0370*/ 	.word	0x00002340
        /*0374*/ 	.word	0x000000ff
        /*0378*/ 	.word	0x00000000
        /*037c*/ 	.short	0x010a
        /*037e*/ 	.byte	0x05
	.zero		1


	//   ....[41]....
        /*0380*/ 	.word	0x000023e0
        /*0384*/ 	.word	0x00000000
        /*0388*/ 	.word	0x00000000
        /*038c*/ 	.short	0x010a
        /*038e*/ 	.byte	0xff
	.zero		1


	//   ....[42]....
        /*0390*/ 	.word	0x00002500
        /*0394*/ 	.word	0x00000000
        /*0398*/ 	.word	0x000000c0
        /*039c*/ 	.short	0x010a
        /*039e*/ 	.byte	0xff
	.zero		1


	//   ....[43]....
        /*03a0*/ 	.word	0x00002560
        /*03a4*/ 	.word	0x00000004
        /*03a8*/ 	.word	0x00000000
        /*03ac*/ 	.short	0x0101
        /*03ae*/ 	.byte	0xff
	.zero		1


	//   ....[44]....
        /*03b0*/ 	.word	0x00002580
        /*03b4*/ 	.word	0x000000ff
        /*03b8*/ 	.word	0x00000070
        /*03bc*/ 	.short	0x010a
        /*03be*/ 	.byte	0x05
	.zero		1


	//   ....[45]....
        /*03c0*/ 	.word	0x000026a0
        /*03c4*/ 	.word	0x00000000
        /*03c8*/ 	.word	0x00000060
        /*03cc*/ 	.short	0x010a
        /*03ce*/ 	.byte	0xff
	.zero		1


	//   ....[46]....
        /*03d0*/ 	.word	0x000027b0
        /*03d4*/ 	.word	0x00000000
        /*03d8*/ 	.word	0x00000000
        /*03dc*/ 	.short	0x0101
        /*03de*/ 	.byte	0xff
	.zero		1


	//   ....[47]....
        /*03e0*/ 	.word	0x00002840
        /*03e4*/ 	.word	0x000000ff
        /*03e8*/ 	.word	0x00000070
        /*03ec*/ 	.short	0x0106
        /*03ee*/ 	.byte	0x05
	.zero		1


	//   ....[48]....
        /*03f0*/ 	.word	0x00002860
        /*03f4*/ 	.word	0x000000ff
        /*03f8*/ 	.word	0x00000070
        /*03fc*/ 	.short	0x010a
        /*03fe*/ 	.byte	0x05
	.zero		1


	//   ....[49]....
        /*0400*/ 	.word	0x000028f0
        /*0404*/ 	.word	0x000000ff
        /*0408*/ 	.word	0x00000070
        /*040c*/ 	.short	0x0106
        /*040e*/ 	.byte	0x04
	.zero		1


	//   ....[50]....
        /*0410*/ 	.word	0x00002930
        /*0414*/ 	.word	0x00000000
        /*0418*/ 	.word	0x00000070
        /*041c*/ 	.short	0x010a
        /*041e*/ 	.byte	0xff
	.zero		1


	//   ....[51]....
        /*0420*/ 	.word	0x00002e30
        /*0424*/ 	.word	0x00000000
        /*0428*/ 	.word	0x00000060
        /*042c*/ 	.short	0x010a
        /*042e*/ 	.byte	0xff
	.zero		1


	//   ....[52]....
        /*0430*/ 	.word	0x00002f30
        /*0434*/ 	.word	0x00000003
        /*0438*/ 	.word	0x00000000
        /*043c*/ 	.short	0x0101
        /*043e*/ 	.byte	0xff
	.zero		1


	//   ....[53]....
        /*0440*/ 	.word	0x00002f40
        /*0444*/ 	.word	0x000000ff
        /*0448*/ 	.word	0x00000000
        /*044c*/ 	.short	0x010a
        /*044e*/ 	.byte	0x04
	.zero		1


	//   ....[54]....
        /*0450*/ 	.word	0x00002fc0
        /*0454*/ 	.word	0x000000ff
        /*0458*/ 	.word	0x000000a0
        /*045c*/ 	.short	0x010a
        /*045e*/ 	.byte	0x08
	.zero		1


	//   ....[55]....
        /*0460*/ 	.word	0x000030a0
        /*0464*/ 	.word	0x000000ff
        /*0468*/ 	.word	0x00000000
        /*046c*/ 	.short	0x010a
        /*046e*/ 	.byte	0x07
	.zero		1


	//   ....[56]....
        /*0470*/ 	.word	0x000031e0
        /*0474*/ 	.word	0x000000ff
        /*0478*/ 	.word	0x00000000
        /*047c*/ 	.short	0x010a
        /*047e*/ 	.byte	0x04
	.zero		1


	//   ....[57]....
        /*0480*/ 	.word	0x000033d0
        /*0484*/ 	.word	0x000000ff
        /*0488*/ 	.word	0x00000000
        /*048c*/ 	.short	0x010a
        /*048e*/ 	.byte	0x05
	.zero		1


	//   ....[58]....
        /*0490*/ 	.word	0x00003460
        /*0494*/ 	.word	0x000000ff
        /*0498*/ 	.word	0x00000000
        /*049c*/ 	.short	0x010a
        /*049e*/ 	.byte	0x05
	.zero		1


	//   ....[59]....
        /*04a0*/ 	.word	0x000034f0
        /*04a4*/ 	.word	0x000000ff
        /*04a8*/ 	.word	0x00000000
        /*04ac*/ 	.short	0x010a
        /*04ae*/ 	.byte	0x05
	.zero		1


	//   ....[60]....
        /*04b0*/ 	.word	0x00003580
        /*04b4*/ 	.word	0x000000ff
        /*04b8*/ 	.word	0x00000000
        /*04bc*/ 	.short	0x010a
        /*04be*/ 	.byte	0x07
	.zero		1


	//   ....[61]....
        /*04c0*/ 	.word	0x000039e0
        /*04c4*/ 	.word	0x00000000
        /*04c8*/ 	.word	0x00000060
        /*04cc*/ 	.short	0x010a
        /*04ce*/ 	.byte	0xff
	.zero		1


	//   ....[62]....
        /*04d0*/ 	.word	0x00003aa0
        /*04d4*/ 	.word	0x00000000
        /*04d8*/ 	.word	0x00000000
        /*04dc*/ 	.short	0x0101
        /*04de*/ 	.byte	0xff
	.zero		1


	//   ....[63]....
        /*04e0*/ 	.word	0x00003dc0
        /*04e4*/ 	.word	0x000000ff
        /*04e8*/ 	.word	0x00000058
        /*04ec*/ 	.short	0x010a
        /*04ee*/ 	.byte	0x07
	.zero		1


	//   ....[64]....
        /*04f0*/ 	.word	0x00003fb0
        /*04f4*/ 	.word	0x000000ff
        /*04f8*/ 	.word	0x00000040
        /*04fc*/ 	.short	0x010a
        /*04fe*/ 	.byte	0x07
	.zero		1


	//   ....[65]....
        /*0500*/ 	.word	0x00004180
        /*0504*/ 	.word	0x000000ff
        /*0508*/ 	.word	0x00000030
        /*050c*/ 	.short	0x010b
        /*050e*/ 	.byte	0x07
	.zero		1


	//   ....[66]....
        /*0510*/ 	.word	0x000041f0
        /*0514*/ 	.word	0x000000ff
        /*0518*/ 	.word	0x00000000
        /*051c*/ 	.short	0x0101
        /*051e*/ 	.byte	0x08
	.zero		1


	//   ....[67]....
        /*0520*/ 	.word	0x00004220
        /*0524*/ 	.word	0x000000ff
        /*0528*/ 	.word	0x00000048
        /*052c*/ 	.short	0x010a
        /*052e*/ 	.byte	0x07
	.zero		1


	//   ....[68]....
        /*0530*/ 	.word	0x00004430
        /*0534*/ 	.word	0x000000ff
        /*0538*/ 	.word	0x00000038
        /*053c*/ 	.short	0x010b
        /*053e*/ 	.byte	0x07
	.zero		1


	//   ....[69]....
        /*0540*/ 	.word	0x00004450
        /*0544*/ 	.word	0x000000ff
        /*0548*/ 	.word	0x00000000
        /*054c*/ 	.short	0x0101
        /*054e*/ 	.byte	0x0d
	.zero		1


	//   ....[70]....
        /*0550*/ 	.word	0x00004480
        /*0554*/ 	.word	0x000000ff
        /*0558*/ 	.word	0x00000040
        /*055c*/ 	.short	0x010a
        /*055e*/ 	.byte	0x07
	.zero		1


	//   ....[71]....
        /*0560*/ 	.word	0x000044c0
        /*0564*/ 	.word	0x00000000
        /*0568*/ 	.word	0x00000048
        /*056c*/ 	.short	0x010a
        /*056e*/ 	.byte	0xff
	.zero		1


	//   ....[72]....
        /*0570*/ 	.word	0x00004810
        /*0574*/ 	.word	0x00000000
        /*0578*/ 	.word	0x00000060
        /*057c*/ 	.short	0x010a
        /*057e*/ 	.byte	0xff
	.zero		1


	//   ....[73]....
        /*0580*/ 	.word	0x00004920
        /*0584*/ 	.word	0x00000000
        /*0588*/ 	.word	0x00000000
        /*058c*/ 	.short	0x0101
        /*058e*/ 	.byte	0xff
	.zero		1


	//   ....[74]....
        /*0590*/ 	.word	0x00005370
        /*0594*/ 	.word	0x00000000
        /*0598*/ 	.word	0x00000030
        /*059c*/ 	.short	0x010a
        /*059e*/ 	.byte	0xff
	.zero		1


	//   ....[75]....
        /*05a0*/ 	.word	0x000053e0
        /*05a4*/ 	.word	0x0000006c
        /*05a8*/ 	.word	0x00000080
        /*05ac*/ 	.short	0x010a
        /*05ae*/ 	.byte	0xff
	.zero		1


	//   ....[76]....
        /*05b0*/ 	.word	0x000054c0
        /*05b4*/ 	.word	0x00000000
        /*05b8*/ 	.word	0x00000030
        /*05bc*/ 	.short	0x010a
        /*05be*/ 	.byte	0xff
	.zero		1


	//   ....[77]....
        /*05c0*/ 	.word	0x000055e0
        /*05c4*/ 	.word	0x00000000
        /*05c8*/ 	.word	0x00000000
        /*05cc*/ 	.short	0x0101
        /*05ce*/ 	.byte	0xff
	.zero		1


	//   ....[78]....
        /*05d0*/ 	.word	0x00005660
        /*05d4*/ 	.word	0x0000006c
        /*05d8*/ 	.word	0x00000080
        /*05dc*/ 	.short	0x010a
        /*05de*/ 	.byte	0xff
	.zero		1


	//   ....[79]....
        /*05e0*/ 	.word	0x000061d0
        /*05e4*/ 	.word	0x0000004b
        /*05e8*/ 	.word	0x00000030
        /*05ec*/ 	.short	0x010a
        /*05ee*/ 	.byte	0xff
	.zero		1


	//   ....[80]....
        /*05f0*/ 	.word	0x00006280
        /*05f4*/ 	.word	0x0000004b
        /*05f8*/ 	.word	0x00000030
        /*05fc*/ 	.short	0x010a
        /*05fe*/ 	.byte	0xff
	.zero		1


	//   ....[81]....
        /*0600*/ 	.word	0x000063a0
        /*0604*/ 	.word	0x00000000
        /*0608*/ 	.word	0x00000000
        /*060c*/ 	.short	0x0101
        /*060e*/ 	.byte	0xff
	.zero		1


	//   ....[82]....
        /*0610*/ 	.word	0x00006750
        /*0614*/ 	.word	0x000000ff
        /*0618*/ 	.word	0x00000000
        /*061c*/ 	.short	0x0101
        /*061e*/ 	.byte	0x05
	.zero		1


	//   ....[83]....
        /*0620*/ 	.word	0x00007090
        /*0624*/ 	.word	0x00000003
        /*0628*/ 	.word	0x000000d0
        /*062c*/ 	.short	0x010a
        /*062e*/ 	.byte	0xff
	.zero		1


	//   ....[84]....
        /*0630*/ 	.word	0x000070f0
        /*0634*/ 	.word	0x00000002
        /*0638*/ 	.word	0x00000018
        /*063c*/ 	.short	0x010a
        /*063e*/ 	.byte	0xff
	.zero		1


	//   ....[85]....
        /*0640*/ 	.word	0x00007150
        /*0644*/ 	.word	0x00000002
        /*0648*/ 	.word	0x00000018
        /*064c*/ 	.short	0x010a
        /*064e*/ 	.byte	0xff
	.zero		1


	//   ....[86]....
        /*0650*/ 	.word	0x000071a0
        /*0654*/ 	.word	0x00000002
        /*0658*/ 	.word	0x00000060
        /*065c*/ 	.short	0x010a
        /*065e*/ 	.byte	0xff
	.zero		1


	//   ....[87]....
        /*0660*/ 	.word	0x00007200
        /*0664*/ 	.word	0x00000000
        /*0668*/ 	.word	0x00000000
        /*066c*/ 	.short	0x010a
        /*066e*/ 	.byte	0xff
	.zero		1


	//   ....[88]....
        /*0670*/ 	.word	0x00007260
        /*0674*/ 	.word	0x00000000
        /*0678*/ 	.word	0x00000000
        /*067c*/ 	.short	0x010a
        /*067e*/ 	.byte	0xff
	.zero		1


	//   ....[89]....
        /*0680*/ 	.word	0x000072b0
        /*0684*/ 	.word	0x00000000
        /*0688*/ 	.word	0x000000c0
        /*068c*/ 	.short	0x010a
        /*068e*/ 	.byte	0xff
	.zero		1


	//   ....[90]....
        /*0690*/ 	.word	0x00007310
        /*0694*/ 	.word	0x00000000
        /*0698*/ 	.word	0x00000070
        /*069c*/ 	.short	0x010a
        /*069e*/ 	.byte	0xff
	.zero		1


	//   ....[91]....
        /*06a0*/ 	.word	0x00007360
        /*06a4*/ 	.word	0x00000000
        /*06a8*/ 	.word	0x00000060
        /*06ac*/ 	.short	0x010a
        /*06ae*/ 	.byte	0xff
	.zero		1


	//   ....[92]....
        /*06b0*/ 	.word	0x000073c0
        /*06b4*/ 	.word	0x00000000
        /*06b8*/ 	.word	0x00000070
        /*06bc*/ 	.short	0x010a
        /*06be*/ 	.byte	0xff
	.zero		1


	//   ....[93]....
        /*06c0*/ 	.word	0x00007410
        /*06c4*/ 	.word	0x00000000
        /*06c8*/ 	.word	0x00000060
        /*06cc*/ 	.short	0x010a
        /*06ce*/ 	.byte	0xff
	.zero		1


	//   ....[94]....
        /*06d0*/ 	.word	0x00007470
        /*06d4*/ 	.word	0x00000003
        /*06d8*/ 	.word	0x000000a0
        /*06dc*/ 	.short	0x010a
        /*06de*/ 	.byte	0xff
	.zero		1


	//   ....[95]....
        /*06e0*/ 	.word	0x000074d0
        /*06e4*/ 	.word	0x00000000
        /*06e8*/ 	.word	0x00000000
        /*06ec*/ 	.short	0x010a
        /*06ee*/ 	.byte	0xff
	.zero		1


	//   ....[96]....
        /*06f0*/ 	.word	0x00007530
        /*06f4*/ 	.word	0x00000000
        /*06f8*/ 	.word	0x00000000
        /*06fc*/ 	.short	0x010a
        /*06fe*/ 	.byte	0xff
	.zero		1


	//   ....[97]....
        /*0700*/ 	.word	0x00007590
        /*0704*/ 	.word	0x00000000
        /*0708*/ 	.word	0x00000000
        /*070c*/ 	.short	0x010a
        /*070e*/ 	.byte	0xff
	.zero		1


	//   ....[98]....
        /*0710*/ 	.word	0x000075f0
        /*0714*/ 	.word	0x00000000
        /*0718*/ 	.word	0x00000000
        /*071c*/ 	.short	0x010a
        /*071e*/ 	.byte	0xff
	.zero		1


	//   ....[99]....
        /*0720*/ 	.word	0x00007650
        /*0724*/ 	.word	0x00000000
        /*0728*/ 	.word	0x00000000
        /*072c*/ 	.short	0x010a
        /*072e*/ 	.byte	0xff
	.zero		1


	//   ....[100]....
        /*0730*/ 	.word	0x000076a0
        /*0734*/ 	.word	0x00000000
        /*0738*/ 	.word	0x00000060
        /*073c*/ 	.short	0x010a
        /*073e*/ 	.byte	0xff
	.zero		1


	//   ....[101]....
        /*0740*/ 	.word	0x00007700
        /*0744*/ 	.word	0x00000000
        /*0748*/ 	.word	0x00000058
        /*074c*/ 	.short	0x010a
        /*074e*/ 	.byte	0xff
	.zero		1


	//   ....[102]....
        /*0750*/ 	.word	0x00007760
        /*0754*/ 	.word	0x00000003
        /*0758*/ 	.word	0x00000040
        /*075c*/ 	.short	0x010a
        /*075e*/ 	.byte	0xff
	.zero		1


	//   ....[103]....
        /*0760*/ 	.word	0x000077c0
        /*0764*/ 	.word	0x00000003
        /*0768*/ 	.word	0x00000048
        /*076c*/ 	.short	0x010a
        /*076e*/ 	.byte	0xff
	.zero		1


	//   ....[104]....
        /*0770*/ 	.word	0x00007820
        /*0774*/ 	.word	0x00000000
        /*0778*/ 	.word	0x00000040
        /*077c*/ 	.short	0x010a
        /*077e*/ 	.byte	0xff
	.zero		1


	//   ....[105]....
        /*0780*/ 	.word	0x00007870
        /*0784*/ 	.word	0x00000000
        /*0788*/ 	.word	0x00000060
        /*078c*/ 	.short	0x010a
        /*078e*/ 	.byte	0xff
	.zero		1


	//   ....[106]....
        /*0790*/ 	.word	0x000078c0
        /*0794*/ 	.word	0x00000000
        /*0798*/ 	.word	0x00000030
        /*079c*/ 	.short	0x010a
        /*079e*/ 	.byte	0xff
	.zero		1


	//   ....[107]....
        /*07a0*/ 	.word	0x00007910
        /*07a4*/ 	.word	0x0000006c
        /*07a8*/ 	.word	0x00000080
        /*07ac*/ 	.short	0x010a
        /*07ae*/ 	.byte	0xff
	.zero		1


	//   ....[108]....
        /*07b0*/ 	.word	0x00007960
        /*07b4*/ 	.word	0x0000004b
        /*07b8*/ 	.word	0x00000030
        /*07bc*/ 	.short	0x010a
        /*07be*/ 	.byte	0xff
	.zero		1


	//----- nvinfo : EIATTR_NUM_MBARRIERS
	.align		4
.L_47:
        /*07c0*/ 	.byte	0x03, 0x38
        /*07c2*/ 	.short	0x001c


	//----- nvinfo : EIATTR_EXIT_INSTR_OFFSETS
	.align		4
        /*07c4*/ 	.byte	0x04, 0x1c
        /*07c6*/ 	.short	(.L_49 - .L_48)


	//   ....[0]....
.L_48:
        /*07c8*/ 	.word	0x00002410


	//   ....[1]....
        /*07cc*/ 	.word	0x00002900


	//   ....[2]....
        /*07d0*/ 	.word	0x00002960


	//   ....[3]....
        /*07d4*/ 	.word	0x000037e0


	//   ....[4]....
        /*07d8*/ 	.word	0x000044f0


	//   ....[5]....
        /*07dc*/ 	.word	0x00004530


	//   ....[6]....
        /*07e0*/ 	.word	0x00007080


	//----- nvinfo : EIATTR_MAX_THREADS
	.align		4
.L_49:
        /*07e4*/ 	.byte	0x04, 0x05
        /*07e6*/ 	.short	(.L_51 - .L_50)
.L_50:
        /*07e8*/ 	.word	0x00000100
        /*07ec*/ 	.word	0x00000001
        /*07f0*/ 	.word	0x00000001


	//----- nvinfo : EIATTR_CRS_STACK_SIZE
	.align		4
.L_51:
        /*07f4*/ 	.byte	0x04, 0x1e
        /*07f6*/ 	.short	(.L_53 - .L_52)
.L_52:
        /*07f8*/ 	.word	0x00000000


	//----- nvinfo : EIATTR_CBANK_PARAM_SIZE
	.align		4
.L_53:
        /*07fc*/ 	.byte	0x03, 0x19
        /*07fe*/ 	.short	0x0800


	//----- nvinfo : EIATTR_PARAM_CBANK
	.align		4
        /*0800*/ 	.byte	0x04, 0x0a
        /*0802*/ 	.short	(.L_55 - .L_54)
	.align		4
.L_54:
        /*0804*/ 	.word	index@(.nv.constant0._ZN7cutlass13device_kernelINS_4gemm6kernel13GemmUniversalIN4cute5tupleIJiiiiEEENS1_10collective13CollectiveMmaINS1_35MainloopSm100TmaUmmaWarpSpecializedILi3ELi2ELi4ENS5_IJNS4_1CILi1EEESB_SB_EEEEENS5_IJNSA_ILi64EEENSA_ILi128EEESE_EEEaNS5_IJlSB_lEEEaSH_NS4_8TiledMMAINS4_8MMA_AtomIJNS4_15SM100_MMA_S8_SSIaaiLi64ELi128ELNS4_4UMMA5MajorE0ELSM_0ELNSL_8SaturateE0EEEEEENS4_6LayoutISC_NS5_IJNSA_ILi0EEESR_SR_EEEEENS5_IJNS4_10UnderscoreESU_SU_EEEEENS4_13SM90_TMA_LOADENS4_14ComposedLayoutINS4_7SwizzleILi2ELi4ELi3EEENS4_18smem_ptr_flag_bitsILi8EEENSQ_INS5_IJNSA_ILi8EEESE_EEENS5_IJSE_SB_EEEEEEEvNS4_8identityESX_S17_vS18_EENS_8epilogue10collective18CollectiveEpilogueINS1A_23Sm100TmaWarpSpecializedILi2ELi2ELi32ELb0ELb0EEEJSG_NS5_IJNSQ_ISE_SB_EES1F_EEEaSH_aSH_NS1A_6fusion15FusionCallbacksIS1E_NS1H_17LinearCombinationIaiaiLNS_15FloatRoundStyleE2EEESG_S1G_JEEENS4_5SM1004TMEM4LOAD26SM100_TMEM_LOAD_16dp32b32xESX_S17_NS4_39AutoVectorizingCopyWithAssumedAlignmentILi128EEENS4_14SM90_TMA_STOREES17_S1S_S1S_EEEvvEEEEvNT_6ParamsE)
        /*0808*/ 	.short	0x0380
        /*080a*/ 	.short	0x0800


	//----- nvinfo : EIATTR_SW_WAR
	.align		4
.L_55:
        /*080c*/ 	.byte	0x04, 0x36
        /*080e*/ 	.short	(.L_57 - .L_56)
.L_56:
        /*0810*/ 	.word	0x00000008
.L_57:


//--------------------- .nv.callgraph             --------------------------
	.section	.nv.callgraph,"",@"SHT_CUDA_CALLGRAPH"
	.align	4
	.sectionentsize	8
	.align		4
        /*0000*/ 	.word	0x00000000
	.align		4
        /*0004*/ 	.word	0xffffffff
	.align		4
        /*0008*/ 	.word	index@(_ZN7cutlass13device_kernelINS_4gemm6kernel13GemmUniversalIN4cute5tupleIJiiiiEEENS1_10collective13CollectiveMmaINS1_35MainloopSm100TmaUmmaWarpSpecializedILi3ELi2ELi4ENS5_IJNS4_1CILi1EEESB_SB_EEEEENS5_IJNSA_ILi64EEENSA_ILi128EEESE_EEEaNS5_IJlSB_lEEEaSH_NS4_8TiledMMAINS4_8MMA_AtomIJNS4_15SM100_MMA_S8_SSIaaiLi64ELi128ELNS4_4UMMA5MajorE0ELSM_0ELNSL_8SaturateE0EEEEEENS4_6LayoutISC_NS5_IJNSA_ILi0EEESR_SR_EEEEENS5_IJNS4_10UnderscoreESU_SU_EEEEENS4_13SM90_TMA_LOADENS4_14ComposedLayoutINS4_7SwizzleILi2ELi4ELi3EEENS4_18smem_ptr_flag_bitsILi8EEENSQ_INS5_IJNSA_ILi8EEESE_EEENS5_IJSE_SB_EEEEEEEvNS4_8identityESX_S17_vS18_EENS_8epilogue10collective18CollectiveEpilogueINS1A_23Sm100TmaWarpSpecializedILi2ELi2ELi32ELb0ELb0EEEJSG_NS5_IJNSQ_ISE_SB_EES1F_EEEaSH_aSH_NS1A_6fusion15FusionCallbacksIS1E_NS1H_17LinearCombinationIaiaiLNS_15FloatRoundStyleE2EEESG_S1G_JEEENS4_5SM1004TMEM4LOAD26SM100_TMEM_LOAD_16dp32b32xESX_S17_NS4_39AutoVectorizingCopyWithAssumedAlignmentILi128EEENS4_14SM90_TMA_STOREES17_S1S_S1S_EEEvvEEEEvNT_6ParamsE)
	.align		4
        /*000c*/ 	.word	index@(__assertfail)
	.align		4
        /*0010*/ 	.word	0x00000000
	.align		4
        /*0014*/ 	.word	0xfffffffe
	.align		4
        /*0018*/ 	.word	0x00000000
	.align		4
        /*001c*/ 	.word	0xfffffffd
	.align		4
        /*0020*/ 	.word	0x00000000
	.align		4
        /*0024*/ 	.word	0xfffffffc


//--------------------- .nv.constant4             --------------------------
	.section	.nv.constant4,"a",@progbits
	.align	8
	.align		8
.nv.constant4:
        /*0000*/ 	.dword	__assertfail
	.align		8
        /*0008*/ 	.dword	__unnamed_1
	.align		8
        /*0010*/ 	.dword	__unnamed_2
	.align		8
        /*0018*/ 	.dword	_ZN40_INTERNAL_94654b34_4_k_cu_544c4c75_100524cuda3std3__45__cpo5beginE
	.align		8
        /*0020*/ 	.dword	_ZN40_INTERNAL_94654b34_4_k_cu_544c4c75_100524cuda3std3__45__cpo3endE
	.align		8
        /*0028*/ 	.dword	_ZN40_INTERNAL_94654b34_4_k_cu_544c4c75_100524cuda3std3__45__cpo6cbeginE
	.align		8
        /*0030*/ 	.dword	_ZN40_INTERNAL_94654b34_4_k_cu_544c4c75_100524cuda3std3__45__cpo4cendE
	.align		8
        /*0038*/ 	.dword	_ZN40_INTERNAL_94654b34_4_k_cu_544c4c75_100524cuda3std3__442_GLOBAL__N__94654b34_4_k_cu_544c4c75_100526ignoreE
	.align		8
        /*0040*/ 	.dword	_ZN40_INTERNAL_94654b34_4_k_cu_544c4c75_100524cuda3std3__419piecewise_constructE
	.align		8
        /*0048*/ 	.dword	_ZN40_INTERNAL_94654b34_4_k_cu_544c4c75_100524cuda3std3__48in_placeE
	.align		8
        /*0050*/ 	.dword	_ZN40_INTERNAL_94654b34_4_k_cu_544c4c75_100524cuda3std6ranges3__45__cpo4swapE
	.align		8
        /*0058*/ 	.dword	_ZN40_INTERNAL_94654b34_4_k_cu_544c4c75_100524cuda3std6ranges3__45__cpo9iter_moveE
	.align		8
        /*0060*/ 	.dword	_ZN40_INTERNAL_94654b34_4_k_cu_544c4c75_100524cute7productE
	.align		8
        /*0068*/ 	.dword	_ZN40_INTERNAL_94654b34_4_k_cu_544c4c75_100524cute1_E
	.align		8
        /*0070*/ 	.dword	$str$25
	.align		8
        /*0078*/ 	.dword	$str$26
	.align		8
        /*0080*/ 	.dword	$str$27
	.align		8
        /*0088*/ 	.dword	$str$28


//--------------------- .text._ZN7cutlass13device_kernelINS_4gemm6kernel13GemmUniversalIN4cute5tupleIJiiiiEEENS1_10collective13CollectiveMmaINS1_35MainloopSm100TmaUmmaWarpSpecializedILi3ELi2ELi4ENS5_IJNS4_1CILi1EEESB_SB_EEEEENS5_IJNSA_ILi64EEENSA_ILi128EEESE_EEEaNS5_IJlSB_lEEEaSH_NS4_8TiledMMAINS4_8MMA_AtomIJNS4_15SM100_MMA_S8_SSIaaiLi64ELi128ELNS4_4UMMA5MajorE0ELSM_0ELNSL_8SaturateE0EEEEEENS4_6LayoutISC_NS5_IJNSA_ILi0EEESR_SR_EEEEENS5_IJNS4_10UnderscoreESU_SU_EEEEENS4_13SM90_TMA_LOADENS4_14ComposedLayoutINS4_7SwizzleILi2ELi4ELi3EEENS4_18smem_ptr_flag_bitsILi8EEENSQ_INS5_IJNSA_ILi8EEESE_EEENS5_IJSE_SB_EEEEEEEvNS4_8identityESX_S17_vS18_EENS_8epilogue10collective18CollectiveEpilogueINS1A_23Sm100TmaWarpSpecializedILi2ELi2ELi32ELb0ELb0EEEJSG_NS5_IJNSQ_ISE_SB_EES1F_EEEaSH_aSH_NS1A_6fusion15FusionCallbacksIS1E_NS1H_17LinearCombinationIaiaiLNS_15FloatRoundStyleE2EEESG_S1G_JEEENS4_5SM1004TMEM4LOAD26SM100_TMEM_LOAD_16dp32b32xESX_S17_NS4_39AutoVectorizingCopyWithAssumedAlignmentILi128EEENS4_14SM90_TMA_STOREES17_S1S_S1S_EEEvvEEEEvNT_6ParamsE --------------------------
	.section	.text._ZN7cutlass13device_kernelINS_4gemm6kernel13GemmUniversalIN4cute5tupleIJiiiiEEENS1_10collective13CollectiveMmaINS1_35MainloopSm100TmaUmmaWarpSpecializedILi3ELi2ELi4ENS5_IJNS4_1CILi1EEESB_SB_EEEEENS5_IJNSA_ILi64EEENSA_ILi128EEESE_EEEaNS5_IJlSB_lEEEaSH_NS4_8TiledMMAINS4_8MMA_AtomIJNS4_15SM100_MMA_S8_SSIaaiLi64ELi128ELNS4_4UMMA5MajorE0ELSM_0ELNSL_8SaturateE0EEEEEENS4_6LayoutISC_NS5_IJNSA_ILi0EEESR_SR_EEEEENS5_IJNS4_10UnderscoreESU_SU_EEEEENS4_13SM90_TMA_LOADENS4_14ComposedLayoutINS4_7SwizzleILi2ELi4ELi3EEENS4_18smem_ptr_flag_bitsILi8EEENSQ_INS5_IJNSA_ILi8EEESE_EEENS5_IJSE_SB_EEEEEEEvNS4_8identityESX_S17_vS18_EENS_8epilogue10collective18CollectiveEpilogueINS1A_23Sm100TmaWarpSpecializedILi2ELi2ELi32ELb0ELb0EEEJSG_NS5_IJNSQ_ISE_SB_EES1F_EEEaSH_aSH_NS1A_6fusion15FusionCallbacksIS1E_NS1H_17LinearCombinationIaiaiLNS_15FloatRoundStyleE2EEESG_S1G_JEEENS4_5SM1004TMEM4LOAD26SM100_TMEM_LOAD_16dp32b32xESX_S17_NS4_39AutoVectorizingCopyWithAssumedAlignmentILi128EEENS4_14SM90_TMA_STOREES17_S1S_S1S_EEEvvEEEEvNT_6ParamsE,"ax",@progbits
	.align	128
.text._ZN7cutlass13device_kernelINS_4gemm6kernel13GemmUniversalIN4cute5tupleIJiiiiEEENS1_10collective13CollectiveMmaINS1_35MainloopSm100TmaUmmaWarpSpecializedILi3ELi2ELi4ENS5_IJNS4_1CILi1EEESB_SB_EEEEENS5_IJNSA_ILi64EEENSA_ILi128EEESE_EEEaNS5_IJlSB_lEEEaSH_NS4_8TiledMMAINS4_8MMA_AtomIJNS4_15SM100_MMA_S8_SSIaaiLi64ELi128ELNS4_4UMMA5MajorE0ELSM_0ELNSL_8SaturateE0EEEEEENS4_6LayoutISC_NS5_IJNSA_ILi0EEESR_SR_EEEEENS5_IJNS4_10UnderscoreESU_SU_EEEEENS4_13SM90_TMA_LOADENS4_14ComposedLayoutINS4_7SwizzleILi2ELi4ELi3EEENS4_18smem_ptr_flag_bitsILi8EEENSQ_INS5_IJNSA_ILi8EEESE_EEENS5_IJSE_SB_EEEEEEEvNS4_8identityESX_S17_vS18_EENS_8epilogue10collective18CollectiveEpilogueINS1A_23Sm100TmaWarpSpecializedILi2ELi2ELi32ELb0ELb0EEEJSG_NS5_IJNSQ_ISE_SB_EES1F_EEEaSH_aSH_NS1A_6fusion15FusionCallbacksIS1E_NS1H_17LinearCombinationIaiaiLNS_15FloatRoundStyleE2EEESG_S1G_JEEENS4_5SM1004TMEM4LOAD26SM100_TMEM_LOAD_16dp32b32xESX_S17_NS4_39AutoVectorizingCopyWithAssumedAlignmentILi128EEENS4_14SM90_TMA_STOREES17_S1S_S1S_EEEvvEEEEvNT_6ParamsE:
        .type           _ZN7cutlass13device_kernelINS_4gemm6kernel13GemmUniversalIN4cute5tupleIJiiiiEEENS1_10collective13CollectiveMmaINS1_35MainloopSm100TmaUmmaWarpSpecializedILi3ELi2ELi4ENS5_IJNS4_1CILi1EEESB_SB_EEEEENS5_IJNSA_ILi64EEENSA_ILi128EEESE_EEEaNS5_IJlSB_lEEEaSH_NS4_8TiledMMAINS4_8MMA_AtomIJNS4_15SM100_MMA_S8_SSIaaiLi64ELi128ELNS4_4UMMA5MajorE0ELSM_0ELNSL_8SaturateE0EEEEEENS4_6LayoutISC_NS5_IJNSA_ILi0EEESR_SR_EEEEENS5_IJNS4_10UnderscoreESU_SU_EEEEENS4_13SM90_TMA_LOADENS4_14ComposedLayoutINS4_7SwizzleILi2ELi4ELi3EEENS4_18smem_ptr_flag_bitsILi8EEENSQ_INS5_IJNSA_ILi8EEESE_EEENS5_IJSE_SB_EEEEEEEvNS4_8identityESX_S17_vS18_EENS_8epilogue10collective18CollectiveEpilogueINS1A_23Sm100TmaWarpSpecializedILi2ELi2ELi32ELb0ELb0EEEJSG_NS5_IJNSQ_ISE_SB_EES1F_EEEaSH_aSH_NS1A_6fusion15FusionCallbacksIS1E_NS1H_17LinearCombinationIaiaiLNS_15FloatRoundStyleE2EEESG_S1G_JEEENS4_5SM1004TMEM4LOAD26SM100_TMEM_LOAD_16dp32b32xESX_S17_NS4_39AutoVectorizingCopyWithAssumedAlignmentILi128EEENS4_14SM90_TMA_STOREES17_S1S_S1S_EEEvvEEEEvNT_6ParamsE,@function
        .size           _ZN7cutlass13device_kernelINS_4gemm6kernel13GemmUniversalIN4cute5tupleIJiiiiEEENS1_10collective13CollectiveMmaINS1_35MainloopSm100TmaUmmaWarpSpecializedILi3ELi2ELi4ENS5_IJNS4_1CILi1EEESB_SB_EEEEENS5_IJNSA_ILi64EEENSA_ILi128EEESE_EEEaNS5_IJlSB_lEEEaSH_NS4_8TiledMMAINS4_8MMA_AtomIJNS4_15SM100_MMA_S8_SSIaaiLi64ELi128ELNS4_4UMMA5MajorE0ELSM_0ELNSL_8SaturateE0EEEEEENS4_6LayoutISC_NS5_IJNSA_ILi0EEESR_SR_EEEEENS5_IJNS4_10UnderscoreESU_SU_EEEEENS4_13SM90_TMA_LOADENS4_14ComposedLayoutINS4_7SwizzleILi2ELi4ELi3EEENS4_18smem_ptr_flag_bitsILi8EEENSQ_INS5_IJNSA_ILi8EEESE_EEENS5_IJSE_SB_EEEEEEEvNS4_8identityESX_S17_vS18_EENS_8epilogue10collective18CollectiveEpilogueINS1A_23Sm100TmaWarpSpecializedILi2ELi2ELi32ELb0ELb0EEEJSG_NS5_IJNSQ_ISE_SB_EES1F_EEEaSH_aSH_NS1A_6fusion15FusionCallbacksIS1E_NS1H_17LinearCombinationIaiaiLNS_15FloatRoundStyleE2EEESG_S1G_JEEENS4_5SM1004TMEM4LOAD26SM100_TMEM_LOAD_16dp32b32xESX_S17_NS4_39AutoVectorizingCopyWithAssumedAlignmentILi128EEENS4_14SM90_TMA_STOREES17_S1S_S1S_EEEvvEEEEvNT_6ParamsE,(.L_x_139 - _ZN7cutlass13device_kernelINS_4gemm6kernel13GemmUniversalIN4cute5tupleIJiiiiEEENS1_10collective13CollectiveMmaINS1_35MainloopSm100TmaUmmaWarpSpecializedILi3ELi2ELi4ENS5_IJNS4_1CILi1EEESB_SB_EEEEENS5_IJNSA_ILi64EEENSA_ILi128EEESE_EEEaNS5_IJlSB_lEEEaSH_NS4_8TiledMMAINS4_8MMA_AtomIJNS4_15SM100_MMA_S8_SSIaaiLi64ELi128ELNS4_4UMMA5MajorE0ELSM_0ELNSL_8SaturateE0EEEEEENS4_6LayoutISC_NS5_IJNSA_ILi0EEESR_SR_EEEEENS5_IJNS4_10UnderscoreESU_SU_EEEEENS4_13SM90_TMA_LOADENS4_14ComposedLayoutINS4_7SwizzleILi2ELi4ELi3EEENS4_18smem_ptr_flag_bitsILi8EEENSQ_INS5_IJNSA_ILi8EEESE_EEENS5_IJSE_SB_EEEEEEEvNS4_8identityESX_S17_vS18_EENS_8epilogue10collective18CollectiveEpilogueINS1A_23Sm100TmaWarpSpecializedILi2ELi2ELi32ELb0ELb0EEEJSG_NS5_IJNSQ_ISE_SB_EES1F_EEEaSH_aSH_NS1A_6fusion15FusionCallbacksIS1E_NS1H_17LinearCombinationIaiaiLNS_15FloatRoundStyleE2EEESG_S1G_JEEENS4_5SM1004TMEM4LOAD26SM100_TMEM_LOAD_16dp32b32xESX_S17_NS4_39AutoVectorizingCopyWithAssumedAlignmentILi128EEENS4_14SM90_TMA_STOREES17_S1S_S1S_EEEvvEEEEvNT_6ParamsE)
        .other          _ZN7cutlass13device_kernelINS_4gemm6kernel13GemmUniversalIN4cute5tupleIJiiiiEEENS1_10collective13CollectiveMmaINS1_35MainloopSm100TmaUmmaWarpSpecializedILi3ELi2ELi4ENS5_IJNS4_1CILi1EEESB_SB_EEEEENS5_IJNSA_ILi64EEENSA_ILi128EEESE_EEEaNS5_IJlSB_lEEEaSH_NS4_8TiledMMAINS4_8MMA_AtomIJNS4_15SM100_MMA_S8_SSIaaiLi64ELi128ELNS4_4UMMA5MajorE0ELSM_0ELNSL_8SaturateE0EEEEEENS4_6LayoutISC_NS5_IJNSA_ILi0EEESR_SR_EEEEENS5_IJNS4_10UnderscoreESU_SU_EEEEENS4_13SM90_TMA_LOADENS4_14ComposedLayoutINS4_7SwizzleILi2ELi4ELi3EEENS4_18smem_ptr_flag_bitsILi8EEENSQ_INS5_IJNSA_ILi8EEESE_EEENS5_IJSE_SB_EEEEEEEvNS4_8identityESX_S17_vS18_EENS_8epilogue10collective18CollectiveEpilogueINS1A_23Sm100TmaWarpSpecializedILi2ELi2ELi32ELb0ELb0EEEJSG_NS5_IJNSQ_ISE_SB_EES1F_EEEaSH_aSH_NS1A_6fusion15FusionCallbacksIS1E_NS1H_17LinearCombinationIaiaiLNS_15FloatRoundStyleE2EEESG_S1G_JEEENS4_5SM1004TMEM4LOAD26SM100_TMEM_LOAD_16dp32b32xESX_S17_NS4_39AutoVectorizingCopyWithAssumedAlignmentILi128EEENS4_14SM90_TMA_STOREES17_S1S_S1S_EEEvvEEEEvNT_6ParamsE,@"STO_CUDA_ENTRY STV_DEFAULT"
_ZN7cutlass13device_kernelINS_4gemm6kernel13GemmUniversalIN4cute5tupleIJiiiiEEENS1_10collective13CollectiveMmaINS1_35MainloopSm100TmaUmmaWarpSpecializedILi3ELi2ELi4ENS5_IJNS4_1CILi1EEESB_SB_EEEEENS5_IJNSA_ILi64EEENSA_ILi128EEESE_EEEaNS5_IJlSB_lEEEaSH_NS4_8TiledMMAINS4_8MMA_AtomIJNS4_15SM100_MMA_S8_SSIaaiLi64ELi128ELNS4_4UMMA5MajorE0ELSM_0ELNSL_8SaturateE0EEEEEENS4_6LayoutISC_NS5_IJNSA_ILi0EEESR_SR_EEEEENS5_IJNS4_10UnderscoreESU_SU_EEEEENS4_13SM90_TMA_LOADENS4_14ComposedLayoutINS4_7SwizzleILi2ELi4ELi3EEENS4_18smem_ptr_flag_bitsILi8EEENSQ_INS5_IJNSA_ILi8EEESE_EEENS5_IJSE_SB_EEEEEEEvNS4_8identityESX_S17_vS18_EENS_8epilogue10collective18CollectiveEpilogueINS1A_23Sm100TmaWarpSpecializedILi2ELi2ELi32ELb0ELb0EEEJSG_NS5_IJNSQ_ISE_SB_EES1F_EEEaSH_aSH_NS1A_6fusion15FusionCallbacksIS1E_NS1H_17LinearCombinationIaiaiLNS_15FloatRoundStyleE2EEESG_S1G_JEEENS4_5SM1004TMEM4LOAD26SM100_TMEM_LOAD_16dp32b32xESX_S17_NS4_39AutoVectorizingCopyWithAssumedAlignmentILi128EEENS4_14SM90_TMA_STOREES17_S1S_S1S_EEEvvEEEEvNT_6ParamsE:
[----:B------:R-:W1:Y:S01]  /*0000*/  LDC R1, c[0x0][0x37c] ;  /* 0x0000df00ff017b82 */ /* 0x000e620000000800 */
[----:B------:R-:W2:Y:S01]  /*0010*/  S2R R103, SR_TID.X ;  /* 0x0000000000677919 */ /* 0x000ea20000002100 */
[----:B------:R-:W3:Y:S01]  /*0020*/  LDCU.64 UR4, c[0x0][0x890] ;  /* 0x00011200ff0477ac */ /* 0x000ee20008000a00 */
[----:B------:R-:W-:Y:S02]  /*0030*/  PRMT R91, RZ, 0x7610, R91 ;  /* 0x00007610ff5b7816 */ /* 0x000fe4000000005b */
[----:B------:R-:W-:Y:S01]  /*0040*/  ELECT P5, URZ, PT ;  /* 0x0000000000ff782f */ /* 0x000fe200038a0000 */
[----:B------:R-:W4:Y:S01]  /*0050*/  LDCU.64 UR46, c[0x0][0x358] ;  /* 0x00006b00ff2e77ac */ /* 0x000f220008000a00 */
[----:B---3--:R-:W-:-:S04]  /*0060*/  UISETP.NE.U32.AND UP0, UPT, UR4, URZ, UPT ;  /* 0x000000ff0400728c */ /* 0x008fc8000bf05070 */
[----:B------:R-:W-:Y:S01]  /*0070*/  UISETP.NE.AND.EX UP0, UPT, UR5, URZ, UPT, UP0 ;  /* 0x000000ff0500728c */ /* 0x000fe2000bf05300 */
[----:B--2---:R-:W-:-:S05]  /*0080*/  SHF.R.U32.HI R96, RZ, 0x5, R103 ;  /* 0x00000005ff607819 */ /* 0x004fca0000011667 */
[----:B------:R-:W2:Y:S02]  /*0090*/  SHFL.IDX PT, R0, R96, RZ, 0x1f ;  /* 0x00001fff60007589 */ /* 0x000ea400000e0000 */
[----:B--2---:R-:W-:Y:S01]  /*00a0*/  R2UR UR8, R0 ;  /* 0x00000000000872ca */ /* 0x004fe200000e0000 */
[----:B-1--4-:R-:W-:-:S14]  /*00b0*/  BRA.U UP0, `(.L_x_0) ;  /* 0x00000001002c7547 */ /* 0x012fdc000b800000 */
[----:B------:R-:W1:Y:S02]  /*00c0*/  LDCU.64 UR6, c[0x0][0x888] ;  /* 0x00011100ff0677ac */ /* 0x000e640008000a00 */
[----:B-1----:R-:W-:-:S04]  /*00d0*/  UISETP.NE.U32.AND UP0, UPT, UR6, URZ, UPT ;  /* 0x000000ff0600728c */ /* 0x002fc8000bf05070 */
[----:B------:R-:W-:-:S09]  /*00e0*/  UISETP.NE.AND.EX UP0, UPT, UR7, URZ, UPT, UP0 ;  /* 0x000000ff0700728c */ /* 0x000fd2000bf05300 */
[----:B------:R-:W-:Y:S05]  /*00f0*/  BRA.U !UP0, `(.L_x_1) ;  /* 0x0000000108107547 */ /* 0x000fea000b800000 */
[----:B------:R-:W1:Y:S02]  /*0100*/  LDC.64 R50, c[0x0][0x888] ;  /* 0x00022200ff327b82 */ /* 0x000e640000000a00 */
[----:B-1----:R1:W5:Y:S01]  /*0110*/  LDG.E R50, desc[UR46][R50.64] ;  /* 0x0000002e32327981 */ /* 0x002362000c1e1900 */
[----:B------:R-:W-:Y:S01]  /*0120*/  HFMA2 R91, -RZ, RZ, 0, 5.9604644775390625e-08 ;  /* 0x00000001ff5b7431 */ /* 0x000fe200000001ff */
[----:B------:R-:W-:Y:S05]  /*0130*/  BRA `(.L_x_0) ;  /* 0x00000000000c7947 */ /* 0x000fea0003800000 */
.L_x_1:
[----:B------:R-:W1:Y:S01]  /*0140*/  LDCU UR6, c[0x0][0x880] ;  /* 0x00011000ff0677ac */ /* 0x000e620008000800 */
[----:B------:R-:W-:Y:S01]  /*0150*/  HFMA2 R91, -RZ, RZ, 0, 5.9604644775390625e-08 ;  /* 0x00000001ff5b7431 */ /* 0x000fe200000001ff */
[----:B-1----:R-:W-:-:S07]  /*0160*/  MOV R50, UR6 ;  /* 0x0000000600327c02 */ /* 0x002fce0008000f00 */
.L_x_0:
[----:B------:R-:W2:Y:S02]  /*0170*/  LDCU.64 UR6, c[0x0][0x8b0] ;  /* 0x00011600ff0677ac */ /* 0x000ea40008000a00 */
[----:B--2---:R-:W-:-:S04]  /*0180*/  UISETP.NE.U32.AND UP0, UPT, UR6, URZ, UPT ;  /* 0x000000ff0600728c */ /* 0x004fc8000bf05070 */
[----:B------:R-:W-:-:S09]  /*0190*/  UISETP.NE.AND.EX UP0, UPT, UR7, URZ, UPT, UP0 ;  /* 0x000000ff0700728c */ /* 0x000fd2000bf05300 */
[----:B------:R-:W-:Y:S05]  /*01a0*/  BRA.U UP0, `(.L_x_2) ;  /* 0x0000000100247547 */ /* 0x000fea000b800000 */
[----:B------:R-:W2:Y:S02]  /*01b0*/  LDCU.64 UR6, c[0x0][0x8a8] ;  /* 0x00011500ff0677ac */ /* 0x000ea40008000a00 */
[----:B--2---:R-:W-:-:S04]  /*01c0*/  UISETP.NE.U32.AND UP0, UPT, UR6, URZ, UPT ;  /* 0x000000ff0600728c */ /* 0x004fc8000bf05070 */
[----:B------:R-:W-:-:S09]  /*01d0*/  UISETP.NE.AND.EX UP0, UPT, UR7, URZ, UPT, UP0 ;  /* 0x000000ff0700728c */ /* 0x000fd2000bf05300 */
[----:B------:R-:W-:Y:S05]  /*01e0*/  BRA.U !UP0, `(.L_x_3) ;  /* 0x00000001080c7547 */ /* 0x000fea000b800000 */
[----:B------:R-:W2:Y:S02]  /*01f0*/  LDC.64 R2, c[0x0][0x8a8] ;  /* 0x00022a00ff027b82 */ /* 0x000ea40000000a00 */
[----:B--2---:R2:W5:Y:S01]  /*0200*/  LDG.E R47, desc[UR46][R2.64] ;  /* 0x0000002e022f7981 */ /* 0x004562000c1e1900 */
[----:B------:R-:W-:Y:S05]  /*0210*/  BRA `(.L_x_2) ;  /* 0x0000000000087947 */ /* 0x000fea0003800000 */
.L_x_3:
[----:B------:R-:W2:Y:S02]  /*0220*/  LDCU UR6, c[0x0][0x8a0] ;  /* 0x00011400ff0677ac */ /* 0x000ea40008000800 */
[----:B--2---:R-:W-:Y:S02]  /*0230*/  MOV R47, UR6 ;  /* 0x00000006002f7c02 */ /* 0x004fe40008000f00 */
.L_x_2:
[----:B------:R-:W-:Y:S01]  /*0240*/  IMAD.U32 R0, RZ, RZ, UR8 ;  /* 0x00000008ff007e24 */ /* 0x000fe2000f8e00ff */
[----:B------:R-:W-:Y:S04]  /*0250*/  BSSY.RECONVERGENT B0, `(.L_x_4) ;  /* 0x000000c000007945 */ /* 0x000fe80003800200 */
[C---:B------:R-:W-:Y:S02]  /*0260*/  ISETP.NE.OR P1, PT, R0.reuse, 0x1, !P5 ;  /* 0x000000010000780c */ /* 0x040fe40006f25670 */
[----:B------:R-:W-:-:S11]  /*0270*/  ISETP.NE.OR P0, PT, R0, 0x3, !P5 ;  /* 0x000000030000780c */ /* 0x000fd60006f05670 */
[----:B------:R-:W-:Y:S05]  /*0280*/  @P1 BRA `(.L_x_5) ;  /* 0x0000000000201947 */ /* 0x000fea0003800000 */
[----:B------:R-:W3:Y:S02]  /*0290*/  LDCU.64 UR6, c[0x0][0x348] ;  /* 0x00006900ff0677ac */ /* 0x000ee40008000a00 */
[----:B---3--:R-:W-:Y:S02]  /*02a0*/  UIADD3 UR10, UP1, UPT, UR6, 0x80, URZ ;  /* 0x00000080060a7890 */ /* 0x008fe4000ff3e0ff */
[----:B------:R-:W-:Y:S02]  /*02b0*/  UIADD3 UR6, UP0, UPT, UR6, 0x180, URZ ;  /* 0x0000018006067890 */ /* 0x000fe4000ff1e0ff */
[----:B------:R-:W-:Y:S02]  /*02c0*/  UIADD3.X UR11, UPT, UPT, URZ, UR7, URZ, UP1, !UPT ;  /* 0x00000007ff0b7290 */ /* 0x000fe40008ffe4ff */
[----:B------:R-:W-:-:S07]  /*02d0*/  UIADD3.X UR7, UPT, UPT, URZ, UR7, URZ, UP0, !UPT ;  /* 0x00000007ff077290 */ /* 0x000fce00087fe4ff */
[----:B------:R3:W-:Y:S02]  /*02e0*/  UTMACCTL.PF [UR10] ;  /* 0x000000000a0079b9 */ /* 0x0007e40008040000 */
[----:B------:R3:W-:Y:S02]  /*02f0*/  UTMACCTL.PF [UR6] ;  /* 0x00000000060079b9 */ /* 0x0007e40008040000 */
[----:B---3--:R-:W-:Y:S01]  /*0300*/  NOP ;  /* 0x0000000000007918 */ /* 0x008fe20000000000 */
.L_x_5:
[----:B------:R-:W-:Y:S05]  /*0310*/  BSYNC.RECONVERGENT B0 ;  /* 0x0000000000007941 */ /* 0x000fea0003800200 */
.L_x_4:
[----:B------:R-:W-:Y:S04]  /*0320*/  BSSY.RECONVERGENT B0, `(.L_x_6) ;  /* 0x000000a000007945 */ /* 0x000fe80003800200 */
        /* <DEDUP_REMOVED lines=9> */
.L_x_7:
[----:B------:R-:W-:Y:S05]  /*03c0*/  BSYNC.RECONVERGENT B0 ;  /* 0x0000000000007941 */ /* 0x000fea0003800200 */
.L_x_6:
[----:B------:R-:W3:Y:S01]  /*03d0*/  LDCU.64 UR6, c[0x0][0x888] ;  /* 0x00011100ff0677ac */ /* 0x000ee20008000a00 */
[----:B------:R-:W-:Y:S02]  /*03e0*/  UISETP.EQ.U32.AND UP1, UPT, UR4, URZ, UPT ;  /* 0x000000ff0400728c */ /* 0x000fe4000bf22070 */
[----:B------:R-:W-:Y:S02]  /*03f0*/  UPLOP3.LUT UP2, UPT, UPT, UPT, UPT, 0x80, 0x8 ;  /* 0x000000000008789c */ /* 0x000fe40003f4f070 */
[----:B---3--:R-:W-:-:S04]  /*0400*/  UISETP.NE.U32.AND UP0, UPT, UR6, URZ, UPT ;  /* 0x000000ff0600728c */ /* 0x008fc8000bf05070 */
[----:B------:R-:W-:-:S04]  /*0410*/  UISETP.NE.AND.EX UP0, UPT, UR7, URZ, UPT, UP0 ;  /* 0x000000ff0700728c */ /* 0x000fc8000bf05300 */
[----:B------:R-:W-:-:S04]  /*0420*/  UISETP.EQ.OR.EX UP3, UPT, UR5, URZ, !UP0, UP1 ;  /* 0x000000ff0500728c */ /* 0x000fc8000c762710 */
[----:B------:R-:W-:-:S05]  /*0430*/  UP2UR UR50, UPR, URZ, 0x8 ;  /* 0x00000008ff327883 */ /* 0x000fca0008000000 */
[----:B------:R-:W-:Y:S07]  /*0440*/  BRA.U !UP3, `(.L_x_8) ;  /* 0x000000010b207547 */ /* 0x000fee000b800000 */
[----:B-----5:R-:W-:Y:S01]  /*0450*/  R2UR UR6, R50 ;  /* 0x00000000320672ca */ /* 0x020fe200000e0000 */
[----:B------:R-:W-:Y:S02]  /*0460*/  UISETP.NE.U32.AND UP2, UPT, UR4, URZ, UPT ;  /* 0x000000ff0400728c */ /* 0x000fe4000bf45070 */
[----:B------:R-:W-:Y:S02]  /*0470*/  USEL UR4, URZ, 0xffffffff, UP0 ;  /* 0xffffffffff047887 */ /* 0x000fe40008000000 */
[----:B------:R-:W-:-:S08]  /*0480*/  UISETP.NE.AND.EX UP2, UPT, UR5, URZ, UPT, UP2 ;  /* 0x000000ff0500728c */ /* 0x000fd0000bf45320 */
[----:B------:R-:W-:-:S04]  /*0490*/  UISETP.NE.AND UP1, UPT, UR6, URZ, UPT ;  /* 0x000000ff0600728c */ /* 0x000fc8000bf25270 */
[----:B------:R-:W-:-:S04]  /*04a0*/  @!UP2 USEL UR4, URZ, 0xffffffff, UP1 ;  /* 0xffffffffff04a887 */ /* 0x000fc80008800000 */
[----:B------:R-:W-:-:S04]  /*04b0*/  ULOP3.LUT UR4, UR4, 0x1, URZ, 0xc0, !UPT ;  /* 0x0000000104047892 */ /* 0x000fc8000f8ec0ff */
[----:B------:R-:W-:-:S11]  /*04c0*/  UISETP.NE.U32.AND UP2, UPT, UR4, 0x1, UPT ;  /* 0x000000010400788c */ /* 0x000fd6000bf45070 */
.L_x_8:
[----:B--2---:R-:W2:Y:S01]  /*04d0*/  SHFL.IDX PT, R2, R96, RZ, 0x1f ;  /* 0x00001fff60027589 */ /* 0x004ea200000e0000 */
[----:B------:R-:W-:-:S04]  /*04e0*/  UISETP.NE.AND UP1, UPT, UR8, 0x2, UPT ;  /* 0x000000020800788c */ /* 0x000fc8000bf25270 */
[----:B------:R-:W-:Y:S01]  /*04f0*/  USEL UR6, URZ, 0x1, UP1 ;  /* 0x00000001ff067887 */ /* 0x000fe20008800000 */
[----:B--2---:R-:W-:-:S13]  /*0500*/  ISETP.NE.AND P0, PT, R2, RZ, PT ;  /* 0x000000ff0200720c */ /* 0x004fda0003f05270 */
[----:B------:R-:W-:Y:S05]  /*0510*/  @P0 BRA `(.L_x_9) ;  /* 0x0000000000400947 */ /* 0x000fea0003800000 */
[----:B------:R-:W2:Y:S01]  /*0520*/  S2UR UR5, SR_CgaCtaId ;  /* 0x00000000000579c3 */ /* 0x000ea20000008800 */
[----:B------:R-:W-:Y:S01]  /*0530*/  UMOV UR7, 0x400 ;  /* 0x0000040000077882 */ /* 0x000fe20000000000 */
[----:B------:R-:W-:Y:S01]  /*0540*/  UMOV UR4, 0x1 ;  /* 0x0000000100047882 */ /* 0x000fe20000000000 */
[----:B------:R-:W-:Y:S01]  /*0550*/  ELECT P0, URZ, PT ;  /* 0x0000000000ff782f */ /* 0x000fe20003800000 */
[----:B------:R-:W-:-:S04]  /*0560*/  UIADD3 UR10, UPT, UPT, -UR4, 0x100000, URZ ;  /* 0x00100000040a7890 */ /* 0x000fc8000fffe1ff */
[----:B------:R-:W-:Y:S02]  /*0570*/  USHF.L.U32 UR11, UR10, 0xb, URZ ;  /* 0x0000000b0a0b7899 */ /* 0x000fe400080006ff */
[----:B------:R-:W-:Y:S02]  /*0580*/  USHF.L.U32 UR10, UR10, 0x1, URZ ;  /* 0x000000010a0a7899 */ /* 0x000fe400080006ff */
[----:B--2---:R-:W-:Y:S01]  /*0590*/  ULEA UR5, UR5, UR7, 0x18 ;  /* 0x0000000705057291 */ /* 0x004fe2000f8ec0ff */
[----:B------:R-:W2:Y:S11]  /*05a0*/  FENCE.VIEW.ASYNC.S ;  /* 0x00000000000073c6 */ /* 0x000eb60000000000 */
[----:B--2---:R2:W3:Y:S01]  /*05b0*/  SYNCS.EXCH.64 URZ, [UR5], UR10 ;  /* 0x0000000a05ff75b2 */ /* 0x0044e20008000100 */
[----:B------:R2:W4:Y:S01]  /*05c0*/  SYNCS.EXCH.64 URZ, [UR5+0x18], UR10 ;  /* 0x0000180a05ff75b2 */ /* 0x0005220008000100 */
[----:B------:R2:W1:Y:S01]  /*05d0*/  SYNCS.EXCH.64 URZ, [UR5+0x8], UR10 ;  /* 0x0000080a05ff75b2 */ /* 0x0004620008000100 */
[----:B------:R2:W1:Y:S01]  /*05e0*/  SYNCS.EXCH.64 URZ, [UR5+0x20], UR10 ;  /* 0x0000200a05ff75b2 */ /* 0x0004620008000100 */
[----:B------:R2:W1:Y:S01]  /*05f0*/  SYNCS.EXCH.64 URZ, [UR5+0x10], UR10 ;  /* 0x0000100a05ff75b2 */ /* 0x0004620008000100 */
[----:B------:R2:W1:Y:S01]  /*0600*/  SYNCS.EXCH.64 URZ, [UR5+0x28], UR10 ;  /* 0x0000280a05ff75b2 */ /* 0x0004620008000100 */
[----:B------:R-:W-:Y:S01]  /*0610*/  NOP ;  /* 0x0000000000007918 */ /* 0x000fe20000000000 */
.L_x_9:
[----:B------:R-:W2:Y:S01]  /*0620*/  SHFL.IDX PT, R2, R96, RZ, 0x1f ;  /* 0x00001fff60027589 */ /* 0x000ea200000e0000 */
[----:B------:R-:W-:Y:S01]  /*0630*/  NOP ;  /* 0x0000000000007918 */ /* 0x000fe20000000000 */
[----:B--2---:R-:W-:-:S13]  /*0640*/  ISETP.NE.AND P0, PT, R2, 0x1, PT ;  /* 0x000000010200780c */ /* 0x004fda0003f05270 */
[----:B------:R-:W-:Y:S05]  /*0650*/  @P0 BRA `(.L_x_10) ;  /* 0x0000000000480947 */ /* 0x000fea0003800000 */
[----:B------:R-:W2:Y:S01]  /*0660*/  S2UR UR7, SR_CgaCtaId ;  /* 0x00000000000779c3 */ /* 0x000ea20000008800 */
[----:B------:R-:W-:Y:S01]  /*0670*/  UMOV UR9, 0x400 ;  /* 0x0000040000097882 */ /* 0x000fe20000000000 */
[----:B------:R-:W-:Y:S01]  /*0680*/  UMOV UR5, 0x20 ;  /* 0x0000002000057882 */ /* 0x000fe20000000000 */
[----:B------:R-:W-:Y:S01]  /*0690*/  UMOV UR4, 0x80 ;  /* 0x0000008000047882 */ /* 0x000fe20000000000 */
[----:B------:R-:W-:-:S04]  /*06a0*/  UIADD3 UR10, UPT, UPT, -UR5, 0x100000, URZ ;  /* 0x00100000050a7890 */ /* 0x000fc8000fffe1ff */
[----:B------:R-:W-:Y:S02]  /*06b0*/  USHF.L.U32 UR11, UR10, 0xb, URZ ;  /* 0x0000000b0a0b7899 */ /* 0x000fe400080006ff */
[----:B------:R-:W-:Y:S02]  /*06c0*/  USHF.L.U32 UR10, UR10, 0x1, URZ ;  /* 0x000000010a0a7899 */ /* 0x000fe400080006ff */
[----:B------:R-:W-:-:S04]  /*06d0*/  UIADD3 UR4, UPT, UPT, -UR4, 0x100000, URZ ;  /* 0x0010000004047890 */ /* 0x000fc8000fffe1ff */
[----:B------:R-:W-:Y:S02]  /*06e0*/  USHF.L.U32 UR5, UR4, 0xb, URZ ;  /* 0x0000000b04057899 */ /* 0x000fe400080006ff */
[----:B------:R-:W-:Y:S01]  /*06f0*/  USHF.L.U32 UR4, UR4, 0x1, URZ ;  /* 0x0000000104047899 */ /* 0x000fe200080006ff */
[----:B------:R-:W-:Y:S01]  /*0700*/  ELECT P0, URZ, PT ;  /* 0x0000000000ff782f */ /* 0x000fe20003800000 */
[----:B--2---:R-:W-:Y:S01]  /*0710*/  ULEA UR7, UR7, UR9, 0x18 ;  /* 0x0000000907077291 */ /* 0x004fe2000f8ec0ff */
[----:B------:R-:W2:Y:S11]  /*0720*/  FENCE.VIEW.ASYNC.S ;  /* 0x00000000000073c6 */ /* 0x000eb60000000000 */
[----:B--2---:R2:W1:Y:S01]  /*0730*/  SYNCS.EXCH.64 URZ, [UR7+0x30], UR10 ;  /* 0x0000300a07ff75b2 */ /* 0x0044620008000100 */
[----:B------:R2:W1:Y:S01]  /*0740*/  SYNCS.EXCH.64 URZ, [UR7+0x40], UR4 ;  /* 0x0000400407ff75b2 */ /* 0x0004620008000100 */
[----:B------:R2:W1:Y:S01]  /*0750*/  SYNCS.EXCH.64 URZ, [UR7+0x38], UR10 ;  /* 0x0000380a07ff75b2 */ /* 0x0004620008000100 */
[----:B------:R2:W1:Y:S01]  /*0760*/  SYNCS.EXCH.64 URZ, [UR7+0x48], UR4 ;  /* 0x0000480407ff75b2 */ /* 0x0004620008000100 */
[----:B------:R-:W-:Y:S01]  /*0770*/  NOP ;  /* 0x0000000000007918 */ /* 0x000fe20000000000 */
.L_x_10:
[----:B------:R-:W3:Y:S01]  /*0780*/  SHFL.IDX PT, R2, R96, RZ, 0x1f ;  /* 0x00001fff60027589 */ /* 0x000ee200000e0000 */
[----:B------:R-:W-:Y:S01]  /*0790*/  NOP ;  /* 0x0000000000007918 */ /* 0x000fe20000000000 */
[----:B---3--:R-:W-:-:S13]  /*07a0*/  ISETP.NE.AND P0, PT, R2, 0x3, PT ;  /* 0x000000030200780c */ /* 0x008fda0003f05270 */
[----:B------:R-:W-:Y:S05]  /*07b0*/  @P0 BRA `(.L_x_11) ;  /* 0x0000000000300947 */ /* 0x000fea0003800000 */
[----:B--2---:R-:W2:Y:S01]  /*07c0*/  S2UR UR5, SR_CgaCtaId ;  /* 0x00000000000579c3 */ /* 0x004ea20000008800 */
        /* <DEDUP_REMOVED lines=8> */
[----:B--2---:R3:W2:Y:S01]  /*0850*/  SYNCS.EXCH.64 URZ, [UR5+0x50], UR10 ;  /* 0x0000500a05ff75b2 */ /* 0x0046a20008000100 */
[----:B------:R3:W1:Y:S02]  /*0860*/  SYNCS.EXCH.64 URZ, [UR5+0x58], UR10 ;  /* 0x0000580a05ff75b2 */ /* 0x0006640008000100 */
[----:B---3--:R-:W-:Y:S01]  /*0870*/  NOP ;  /* 0x0000000000007918 */ /* 0x008fe20000000000 */
.L_x_11:
[----:B------:R-:W3:Y:S01]  /*0880*/  SHFL.IDX PT, R2, R96, RZ, 0x1f ;  /* 0x00001fff60027589 */ /* 0x000ee200000e0000 */
[----:B------:R-:W-:Y:S01]  /*0890*/  NOP ;  /* 0x0000000000007918 */ /* 0x000fe20000000000 */
[----:B---3--:R-:W-:-:S13]  /*08a0*/  ISETP.NE.AND P0, PT, R2, 0x4, PT ;  /* 0x000000040200780c */ /* 0x008fda0003f05270 */
[----:B------:R-:W-:Y:S05]  /*08b0*/  @P0 BRA `(.L_x_12) ;  /* 0x00000000004c0947 */ /* 0x000fea0003800000 */
[----:B--2---:R-:W2:Y:S01]  /*08c0*/  S2UR UR5, SR_CgaCtaId ;  /* 0x00000000000579c3 */ /* 0x004ea20000008800 */
[----:B------:R-:W-:Y:S01]  /*08d0*/  UMOV UR9, 0x100 ;  /* 0x0000010000097882 */ /* 0x000fe20000000000 */
[----:B------:R-:W-:Y:S01]  /*08e0*/  UMOV UR7, 0x400 ;  /* 0x0000040000077882 */ /* 0x000fe20000000000 */
[----:B------:R-:W-:Y:S01]  /*08f0*/  USEL UR9, UR9, 0xe0, UP2 ;  /* 0x000000e009097887 */ /* 0x000fe20009000000 */
[----:B------:R-:W-:Y:S01]  /*0900*/  UMOV UR4, 0x1 ;  /* 0x0000000100047882 */ /* 0x000fe20000000000 */
[----:B------:R-:W-:Y:S01]  /*0910*/  ELECT P0, URZ, PT ;  /* 0x0000000000ff782f */ /* 0x000fe20003800000 */
[----:B------:R-:W-:-:S04]  /*0920*/  UIADD3 UR10, UPT, UPT, -UR4, 0x100000, URZ ;  /* 0x00100000040a7890 */ /* 0x000fc8000fffe1ff */
[----:B------:R-:W-:Y:S02]  /*0930*/  USHF.L.U32 UR11, UR10, 0xb, URZ ;  /* 0x0000000b0a0b7899 */ /* 0x000fe400080006ff */
[----:B------:R-:W-:Y:S02]  /*0940*/  USHF.L.U32 UR10, UR10, 0x1, URZ ;  /* 0x000000010a0a7899 */ /* 0x000fe400080006ff */
[----:B------:R-:W-:-:S04]  /*0950*/  UIADD3 UR12, UPT, UPT, -UR9, 0x100000, URZ ;  /* 0x00100000090c7890 */ /* 0x000fc8000fffe1ff */
[----:B------:R-:W-:Y:S02]  /*0960*/  USHF.L.U32 UR13, UR12, 0xb, URZ ;  /* 0x0000000b0c0d7899 */ /* 0x000fe400080006ff */
[----:B------:R-:W-:Y:S02]  /*0970*/  USHF.L.U32 UR12, UR12, 0x1, URZ ;  /* 0x000000010c0c7899 */ /* 0x000fe400080006ff */
[----:B--2---:R-:W-:Y:S01]  /*0980*/  ULEA UR5, UR5, UR7, 0x18 ;  /* 0x0000000705057291 */ /* 0x004fe2000f8ec0ff */
[----:B------:R-:W2:Y:S11]  /*0990*/  FENCE.VIEW.ASYNC.S ;  /* 0x00000000000073c6 */ /* 0x000eb60000000000 */
[----:B--2---:R3:W2:Y:S01]  /*09a0*/  SYNCS.EXCH.64 URZ, [UR5+0x60], UR10 ;  /* 0x0000600a05ff75b2 */ /* 0x0046a20008000100 */
[----:B------:R3:W1:Y:S01]  /*09b0*/  SYNCS.EXCH.64 URZ, [UR5+0x70], UR12 ;  /* 0x0000700c05ff75b2 */ /* 0x0006620008000100 */
[----:B------:R3:W1:Y:S01]  /*09c0*/  SYNCS.EXCH.64 URZ, [UR5+0x68], UR10 ;  /* 0x0000680a05ff75b2 */ /* 0x0006620008000100 */
[----:B------:R3:W1:Y:S02]  /*09d0*/  SYNCS.EXCH.64 URZ, [UR5+0x78], UR12 ;  /* 0x0000780c05ff75b2 */ /* 0x0006640008000100 */
[----:B---3--:R-:W-:Y:S01]  /*09e0*/  NOP ;  /* 0x0000000000007918 */ /* 0x008fe20000000000 */
.L_x_12:
[----:B------:R-:W3:Y:S01]  /*09f0*/  SHFL.IDX PT, R2, R96, RZ, 0x1f ;  /* 0x00001fff60027589 */ /* 0x000ee200000e0000 */
[----:B------:R-:W-:Y:S01]  /*0a00*/  NOP ;  /* 0x0000000000007918 */ /* 0x000fe20000000000 */
[----:B---3--:R-:W-:-:S13]  /*0a10*/  ISETP.NE.AND P0, PT, R2, 0x5, PT ;  /* 0x000000050200780c */ /* 0x008fda0003f05270 */
[----:B------:R-:W-:Y:S05]  /*0a20*/  @P0 BRA `(.L_x_13) ;  /* 0x0000000000580947 */ /* 0x000fea0003800000 */
[----:B--2---:R-:W2:Y:S01]  /*0a30*/  S2UR UR7, SR_CgaCtaId ;  /* 0x00000000000779c3 */ /* 0x004ea20000008800 */
        /* <DEDUP_REMOVED lines=12> */
[----:B--2---:R3:W2:Y:S01]  /*0b00*/  SYNCS.EXCH.64 URZ, [UR7+0x80], UR10 ;  /* 0x0000800a07ff75b2 */ /* 0x0046a20008000100 */
[----:B------:R3:W1:Y:S01]  /*0b10*/  SYNCS.EXCH.64 URZ, [UR7+0xa0], UR4 ;  /* 0x0000a00407ff75b2 */ /* 0x0006620008000100 */
[----:B------:R3:W1:Y:S01]  /*0b20*/  SYNCS.EXCH.64 URZ, [UR7+0x88], UR10 ;  /* 0x0000880a07ff75b2 */ /* 0x0006620008000100 */
[----:B------:R3:W1:Y:S01]  /*0b30*/  SYNCS.EXCH.64 URZ, [UR7+0xa8], UR4 ;  /* 0x0000a80407ff75b2 */ /* 0x0006620008000100 */
[----:B------:R3:W1:Y:S01]  /*0b40*/  SYNCS.EXCH.64 URZ, [UR7+0x90], UR10 ;  /* 0x0000900a07ff75b2 */ /* 0x0006620008000100 */
[----:B------:R3:W1:Y:S01]  /*0b50*/  SYNCS.EXCH.64 URZ, [UR7+0xb0], UR4 ;  /* 0x0000b00407ff75b2 */ /* 0x0006620008000100 */
[----:B------:R3:W1:Y:S01]  /*0b60*/  SYNCS.EXCH.64 URZ, [UR7+0x98], UR10 ;  /* 0x0000980a07ff75b2 */ /* 0x0006620008000100 */
[----:B------:R3:W1:Y:S02]  /*0b70*/  SYNCS.EXCH.64 URZ, [UR7+0xb8], UR4 ;  /* 0x0000b80407ff75b2 */ /* 0x0006640008000100 */
[----:B---3--:R-:W-:Y:S01]  /*0b80*/  NOP ;  /* 0x0000000000007918 */ /* 0x008fe20000000000 */
.L_x_13:
        /* <DEDUP_REMOVED lines=18> */
.L_x_14:
[----:B--2---:R-:W2:Y:S01]  /*0cb0*/  S2UR UR5, SR_CTAID.X ;  /* 0x00000000000579c3 */ /* 0x004ea20000002500 */
[----:B------:R-:W-:-:S05]  /*0cc0*/  CS2R.32 R90, SR_CgaSize ;  /* 0x00000000005a7805 */ /* 0x000fca0000008a00 */
[----:B------:R-:W-:-:S05]  /*0cd0*/  IMAD R90, R90, -0xa0, RZ ;  /* 0xffffff605a5a7824 */ /* 0x000fca00078e02ff */
[----:B------:R-:W-:-:S14]  /*0ce0*/  R2UR UR9, R90 ;  /* 0x000000005a0972ca */ /* 0x000fdc00000e0000 */
[----:B------:R-:W3:Y:S01]  /*0cf0*/  LDCU UR9, c[0x0][UR9+0x2b0] ;  /* 0x00005600090977ac */ /* 0x000ee20008000800 */
[----:B------:R-:W-:Y:S01]  /*0d00*/  NOP ;  /* 0x0000000000007918 */ /* 0x000fe20000000000 */
[----:B------:R-:W-:-:S05]  /*0d10*/  CS2R.32 R90, SR_CgaSize ;  /* 0x00000000005a7805 */ /* 0x000fca0000008a00 */
[----:B------:R-:W-:-:S05]  /*0d20*/  IMAD R90, R90, -0xa0, RZ ;  /* 0xffffff605a5a7824 */ /* 0x000fca00078e02ff */
[----:B------:R-:W-:-:S14]  /*0d30*/  R2UR UR7, R90 ;  /* 0x000000005a0772ca */ /* 0x000fdc00000e0000 */
[----:B------:R-:W4:Y:S01]  /*0d40*/  LDCU UR7, c[0x0][UR7+0x2b4] ;  /* 0x00005680070777ac */ /* 0x000f220008000800 */
[----:B------:R-:W1:Y:S08]  /*0d50*/  S2UR UR4, SR_CTAID.Y ;  /* 0x00000000000479c3 */ /* 0x000e700000002600 */
[----:B------:R-:W4:Y:S01]  /*0d60*/  LDC R9, c[0x0][0xb24] ;  /* 0x0002c900ff097b82 */ /* 0x000f220000000800 */
[----:B--2---:R-:W-:-:S02]  /*0d70*/  I2FP.F32.U32 R5, UR5 ;  /* 0x0000000500057c45 */ /* 0x004fc40008201000 */
[----:B------:R-:W-:-:S05]  /*0d80*/  CS2R.32 R3, SR_CgaSize ;  /* 0x0000000000037805 */ /* 0x000fca0000008a00 */
[----:B------:R-:W-:-:S06]  /*0d90*/  IMAD R3, R3, -0xa0, RZ ;  /* 0xffffff6003037824 */ /* 0x000fcc00078e02ff */
[----:B------:R-:W2:Y:S01]  /*0da0*/  LDC R3, c[0x0][R3+0x2a0] ;  /* 0x0000a80003037b82 */ /* 0x000ea20000000800 */
[----:B------:R-:W-:Y:S01]  /*0db0*/  MOV R21, UR5 ;  /* 0x0000000500157c02 */ /* 0x000fe20008000f00 */
[----:B---3--:R-:W-:Y:S01]  /*0dc0*/  FMUL R5, R5, UR9 ;  /* 0x0000000905057c20 */ /* 0x008fe20008400000 */
[----:B-1----:R-:W-:Y:S02]  /*0dd0*/  I2FP.F32.U32 R4, UR4 ;  /* 0x0000000400047c45 */ /* 0x002fe40008201000 */
[----:B------:R-:W-:-:S05]  /*0de0*/  CS2R.32 R2, SR_CgaSize ;  /* 0x0000000000027805 */ /* 0x000fca0000008a00 */
[----:B------:R-:W-:-:S06]  /*0df0*/  IMAD R2, R2, -0xa0, RZ ;  /* 0xffffff6002027824 */ /* 0x000fcc00078e02ff */
[----:B------:R-:W1:Y:S01]  /*0e00*/  LDC R2, c[0x0][R2+0x2a4] ;  /* 0x0000a90002027b82 */ /* 0x000e620000000800 */
[----:B------:R-:W3:Y:S01]  /*0e10*/  F2I.U32.TRUNC.NTZ R90, R5 ;  /* 0x00000005005a7305 */ /* 0x000ee2000020f000 */
[----:B------:R-:W-:Y:S01]  /*0e20*/  MOV R20, UR4 ;  /* 0x0000000400147c02 */ /* 0x000fe20008000f00 */
[----:B----4-:R-:W-:-:S05]  /*0e30*/  FMUL R4, R4, UR7 ;  /* 0x0000000704047c20 */ /* 0x010fca0008400000 */
[----:B------:R-:W-:Y:S01]  /*0e40*/  BAR.SYNC.DEFER_BLOCKING 0x0 ;  /* 0x0000000000007b1d */ /* 0x000fe20000010000 */
[----:B------:R-:W-:-:S05]  /*0e50*/  ISETP.GE.AND P0, PT, R9, 0x1, PT ;  /* 0x000000010900780c */ /* 0x000fca0003f06270 */
[----:B------:R-:W4:Y:S02]  /*0e60*/  F2I.U32.TRUNC.NTZ R83, R4 ;  /* 0x0000000400537305 */ /* 0x000f24000020f000 */
[----:B------:R-:W1:Y:S01]  /*0e70*/  S2UR UR36, SR_CTAID.Z ;  /* 0x00000000002479c3 */ /* 0x000e620000002700 */
[----:B---3--:R-:W-:-:S05]  /*0e80*/  IADD3 R90, PT, PT, -R90, RZ, RZ ;  /* 0x000000ff5a5a7210 */ /* 0x008fca0007ffe1ff */
[----:B--2---:R-:W-:Y:S01]  /*0e90*/  IMAD R90, R3, R90, UR5 ;  /* 0x00000005035a7e24 */ /* 0x004fe2000f8e025a */
[----:B----4-:R-:W-:-:S05]  /*0ea0*/  IADD3 R83, PT, PT, -R83, RZ, RZ ;  /* 0x000000ff53537210 */ /* 0x010fca0007ffe1ff */
[----:B-1----:R-:W-:Y:S01]  /*0eb0*/  IMAD R83, R2, R83, UR4 ;  /* 0x0000000402537e24 */ /* 0x002fe2000f8e0253 */
[----:B------:R-:W-:Y:S06]  /*0ec0*/  @!P0 BRA `(.L_x_15) ;  /* 0x0000000000b88947 */ /* 0x000fec0003800000 */
[----:B------:R-:W1:Y:S01]  /*0ed0*/  LDC.64 R4, c[0x0][0xb18] ;  /* 0x0002c600ff047b82 */ /* 0x000e620000000a00 */
[----:B------:R-:W-:-:S07]  /*0ee0*/  ISETP.NE.AND P0, PT, R9, 0x1, PT ;  /* 0x000000010900780c */ /* 0x000fce0003f05270 */
[----:B------:R-:W2:Y:S08]  /*0ef0*/  LDC R10, c[0x0][0xb0c] ;  /* 0x0002c300ff0a7b82 */ /* 0x000eb00000000800 */
[----:B------:R-:W3:Y:S08]  /*0f00*/  LDC R11, c[0x0][0x370] ;  /* 0x0000dc00ff0b7b82 */ /* 0x000ef00000000800 */
[----:B------:R-:W4:Y:S01]  /*0f10*/  LDC R12, c[0x0][0x374] ;  /* 0x0000dd00ff0c7b82 */ /* 0x000f220000000800 */
[----:B-1----:R-:W-:-:S07]  /*0f20*/  ISETP.NE.AND P1, PT, R4, 0x1, PT ;  /* 0x000000010400780c */ /* 0x002fce0003f25270 */
[----:B------:R-:W3:Y:S01]  /*0f30*/  LDC.64 R6, c[0x0][0xb10] ;  /* 0x0002c400ff067b82 */ /* 0x000ee20000000a00 */
[----:B--2---:R-:W-:-:S07]  /*0f40*/  ISETP.NE.AND P2, PT, R10, 0x1, PT ;  /* 0x000000010a00780c */ /* 0x004fce0003f45270 */
[----:B------:R-:W1:Y:S08]  /*0f50*/  LDC R8, c[0x0][0xb20] ;  /* 0x0002c800ff087b82 */ /* 0x000e700000000800 */
[----:B------:R-:W2:Y:S01]  /*0f60*/  LDC.64 R2, c[0x0][0xb28] ;  /* 0x0002ca00ff027b82 */ /* 0x000ea20000000a00 */
[----:B----4-:R-:W-:-:S04]  /*0f70*/  IMAD.HI.U32 R13, R12, R5, RZ ;  /* 0x000000050c0d7227 */ /* 0x010fc800078e00ff */
[----:B------:R-:W-:-:S04]  /*0f80*/  IMAD.HI.U32 R5, R20, R5, RZ ;  /* 0x0000000514057227 */ /* 0x000fc800078e00ff */
[----:B---3--:R-:W-:-:S04]  /*0f90*/  IMAD.HI.U32 R14, R11, R6, RZ ;  /* 0x000000060b0e7227 */ /* 0x008fc800078e00ff */
[C---:B------:R-:W-:Y:S01]  /*0fa0*/  IMAD.HI.U32 R16, R21.reuse, R6, RZ ;  /* 0x0000000615107227 */ /* 0x040fe200078e00ff */
[-C--:B------:R-:W-:Y:S02]  /*0fb0*/  @P2 SHF.R.U32.HI R11, RZ, R7.reuse, R14 ;  /* 0x00000007ff0b2219 */ /* 0x080fe4000001160e */
[-C--:B-1----:R-:W-:Y:S02]  /*0fc0*/  @P1 SHF.R.U32.HI R12, RZ, R8.reuse, R13 ;  /* 0x00000008ff0c1219 */ /* 0x082fe4000001160d */
[----:B------:R-:W-:Y:S02]  /*0fd0*/  SHF.R.U32.HI R5, RZ, R8, R5 ;  /* 0x00000008ff057219 */ /* 0x000fe40000011605 */
[----:B------:R-:W-:Y:S02]  /*0fe0*/  SHF.R.U32.HI R16, RZ, R7, R16 ;  /* 0x00000007ff107219 */ /* 0x000fe40000011610 */
[----:B------:R-:W-:Y:S01]  /*0ff0*/  SEL R5, R20, R5, !P1 ;  /* 0x0000000514057207 */ /* 0x000fe20004800000 */
[----:B--2---:R-:W-:Y:S01]  /*1000*/  IMAD.HI.U32 R14, R12, R2, RZ ;  /* 0x000000020c0e7227 */ /* 0x004fe200078e00ff */
[----:B------:R-:W-:-:S02]  /*1010*/  SEL R7, R21, R16, !P2 ;  /* 0x0000001015077207 */ /* 0x000fc40005000000 */
[----:B------:R-:W-:Y:S01]  /*1020*/  IADD3 R13, PT, PT, -R5, RZ, RZ ;  /* 0x000000ff050d7210 */ /* 0x000fe20007ffe1ff */
[----:B------:R-:W-:Y:S01]  /*1030*/  IMAD.HI.U32 R6, R11, R2, RZ ;  /* 0x000000020b067227 */ /* 0x000fe200078e00ff */
[----:B------:R-:W-:-:S03]  /*1040*/  @P0 SHF.R.U32.HI R12, RZ, R3, R14 ;  /* 0x00000003ff0c0219 */ /* 0x000fc6000001160e */
[----:B------:R-:W-:Y:S01]  /*1050*/  IMAD R13, R4, R13, R20 ;  /* 0x0000000d040d7224 */ /* 0x000fe200078e0214 */
[----:B------:R-:W-:Y:S01]  /*1060*/  @P0 SHF.R.U32.HI R11, RZ, R3, R6 ;  /* 0x00000003ff0b0219 */ /* 0x000fe20000011606 */
[----:B------:R-:W-:-:S04]  /*1070*/  IMAD R12, R12, R9, RZ ;  /* 0x000000090c0c7224 */ /* 0x000fc800078e02ff */
[----:B------:R-:W-:Y:S01]  /*1080*/  IMAD R6, R11, R9, RZ ;  /* 0x000000090b067224 */ /* 0x000fe200078e02ff */
[----:B------:R-:W-:-:S04]  /*1090*/  ISETP.GE.AND P1, PT, R5, R12, PT ;  /* 0x0000000c0500720c */ /* 0x000fc80003f26270 */
[----:B------:R-:W-:Y:S01]  /*10a0*/  ISETP.GE.OR P1, PT, R7, R6, P1 ;  /* 0x000000060700720c */ /* 0x000fe20000f26670 */
[----:B------:R-:W-:-:S05]  /*10b0*/  IMAD.HI.U32 R6, R5, R2, RZ ;  /* 0x0000000205067227 */ /* 0x000fca00078e00ff */
[----:B------:R-:W-:-:S04]  /*10c0*/  SHF.R.U32.HI R6, RZ, R3, R6 ;  /* 0x00000003ff067219 */ /* 0x000fc80000011606 */
[----:B------:R-:W-:-:S03]  /*10d0*/  SEL R6, R5, R6, !P0 ;  /* 0x0000000605067207 */ /* 0x000fc60004000000 */
[----:B------:R-:W-:Y:S01]  /*10e0*/  @!P1 IMAD.HI.U32 R8, R7, R2, RZ ;  /* 0x0000000207089227 */ /* 0x000fe200078e00ff */
[----:B------:R-:W-:-:S04]  /*10f0*/  IADD3 R2, PT, PT, -R6, RZ, RZ ;  /* 0x000000ff06027210 */ /* 0x000fc80007ffe1ff */
[----:B------:R-:W-:Y:S01]  /*1100*/  @!P1 SHF.R.U32.HI R8, RZ, R3, R8 ;  /* 0x00000003ff089219 */ /* 0x000fe20000011608 */
[----:B------:R-:W-:-:S03]  /*1110*/  IMAD R2, R9, R2, R5 ;  /* 0x0000000209027224 */ /* 0x000fc600078e0205 */
[----:B------:R-:W-:-:S05]  /*1120*/  @!P1 SEL R3, R7, R8, !P0 ;  /* 0x0000000807039207 */ /* 0x000fca0004000000 */
[--C-:B------:R-:W-:Y:S02]  /*1130*/  @!P1 IMAD.IADD R6, R6, 0x1, -R3.reuse ;  /* 0x0000000106069824 */ /* 0x100fe400078e0a03 */
[----:B------:R-:W-:Y:S01]  /*1140*/  @!P1 IMAD R3, R2, R11, R3 ;  /* 0x0000000b02039224 */ /* 0x000fe200078e0203 */
[----:B------:R-:W-:Y:S01]  /*1150*/  IADD3 R2, PT, PT, -R7, RZ, RZ ;  /* 0x000000ff07027210 */ /* 0x000fe20007ffe1ff */
[----:B------:R-:W-:Y:S02]  /*1160*/  @!P1 IMAD R5, R6, R9, R7 ;  /* 0x0000000906059224 */ /* 0x000fe400078e0207 */
[----:B------:R-:W-:Y:S02]  /*1170*/  @!P1 IMAD.MOV.U32 R7, RZ, RZ, R3 ;  /* 0x000000ffff079224 */ /* 0x000fe400078e0003 */
[----:B------:R-:W-:Y:S02]  /*1180*/  IMAD R2, R10, R2, R21 ;  /* 0x000000020a027224 */ /* 0x000fe400078e0215 */
[----:B------:R-:W-:-:S02]  /*1190*/  IMAD R20, R5, R4, R13 ;  /* 0x0000000405147224 */ /* 0x000fc400078e020d */
[----:B------:R-:W-:Y:S02]  /*11a0*/  IMAD R21, R7, R10, R2 ;  /* 0x0000000a07157224 */ /* 0x000fe400078e0202 */
.L_x_15:
[----:B------:R-:W1:Y:S01]  /*11b0*/  LDCU UR4, c[0x0][0xb30] ;  /* 0x00016600ff0477ac */ /* 0x000e620008000800 */
[----:B------:R-:W2:Y:S08]  /*11c0*/  S2UR UR37, SR_CgaCtaId ;  /* 0x00000000002579c3 */ /* 0x000eb00000008800 */
[----:B------:R-:W3:Y:S01]  /*11d0*/  LDC R40, c[0x0][0xb24] ;  /* 0x0002c900ff287b82 */ /* 0x000ee20000000800 */
[----:B-1----:R-:W-:-:S09]  /*11e0*/  UISETP.NE.AND UP1, UPT, UR4, 0x1, UPT ;  /* 0x000000010400788c */ /* 0x002fd2000bf25270 */
[----:B--2---:R-:W-:Y:S05]  /*11f0*/  BRA.U UP1, `(.L_x_16) ;  /* 0x0000000101407547 */ /* 0x004fea000b800000 */
[----:B------:R-:W1:Y:S08]  /*1200*/  LDC.64 R4, c[0x0][0xb10] ;  /* 0x0002c400ff047b82 */ /* 0x000e700000000a00 */
[----:B------:R-:W2:Y:S08]  /*1210*/  LDC.64 R2, c[0x0][0xb18] ;  /* 0x0002c600ff027b82 */ /* 0x000eb00000000a00 */
[----:B------:R-:W4:Y:S08]  /*1220*/  LDC R6, c[0x0][0xb20] ;  /* 0x0002c800ff067b82 */ /* 0x000f300000000800 */
[----:B------:R-:W3:Y:S01]  /*1230*/  LDC R8, c[0x0][0xb0c] ;  /* 0x0002c300ff087b82 */ /* 0x000ee20000000800 */
[----:B-1----:R-:W-:-:S05]  /*1240*/  IMAD.HI.U32 R4, R21, R4, RZ ;  /* 0x0000000415047227 */ /* 0x002fca00078e00ff */
[----:B------:R-:W-:Y:S01]  /*1250*/  SHF.R.U32.HI R4, RZ, R5, R4 ;  /* 0x00000005ff047219 */ /* 0x000fe20000011604 */
[----:B--2---:R-:W-:Y:S01]  /*1260*/  IMAD.HI.U32 R3, R20, R3, RZ ;  /* 0x0000000314037227 */ /* 0x004fe200078e00ff */
[----:B------:R-:W-:-:S04]  /*1270*/  ISETP.NE.AND P0, PT, R2, 0x1, PT ;  /* 0x000000010200780c */ /* 0x000fc80003f05270 */
[----:B----4-:R-:W-:-:S04]  /*1280*/  SHF.R.U32.HI R3, RZ, R6, R3 ;  /* 0x00000006ff037219 */ /* 0x010fc80000011603 */
[----:B------:R-:W-:Y:S02]  /*1290*/  SEL R3, R20, R3, !P0 ;  /* 0x0000000314037207 */ /* 0x000fe40004000000 */
[----:B---3--:R-:W-:-:S04]  /*12a0*/  ISETP.NE.AND P1, PT, R8, 0x1, PT ;  /* 0x000000010800780c */ /* 0x008fc80003f25270 */
[----:B------:R-:W-:-:S05]  /*12b0*/  SEL R4, R21, R4, !P1 ;  /* 0x0000000415047207 */ /* 0x000fca0004800000 */
[----:B------:R-:W-:Y:S02]  /*12c0*/  IMAD.IADD R5, R3, 0x1, -R4 ;  /* 0x0000000103057824 */ /* 0x000fe400078e0a04 */
[----:B------:R-:W-:Y:S02]  /*12d0*/  IMAD.IADD R3, R4, 0x1, -R3 ;  /* 0x0000000104037824 */ /* 0x000fe400078e0a03 */
[----:B------:R-:W-:Y:S02]  /*12e0*/  IMAD R21, R5, R8, R21 ;  /* 0x0000000805157224 */ /* 0x000fe400078e0215 */
[----:B------:R-:W-:-:S07]  /*12f0*/  IMAD R20, R3, R2, R20 ;  /* 0x0000000203147224 */ /* 0x000fce00078e0214 */
.L_x_16:
[----:B------:R-:W-:Y:S01]  /*1300*/  BAR.SYNC.DEFER_BLOCKING 0x0 ;  /* 0x0000000000007b1d */ /* 0x000fe20000010000 */
[----:B------:R-:W-:Y:S01]  /*1310*/  UISETP.NE.AND UP1, UPT, UR8, 0x2, UPT ;  /* 0x000000020800788c */ /* 0x000fe2000bf25270 */
[----:B------:R-:W-:Y:S02]  /*1320*/  ISETP.NE.OR P5, PT, R0, 0x2, !P5 ;  /* 0x000000020000780c */ /* 0x000fe40006fa5670 */
[----:B------:R-:W-:-:S06]  /*1330*/  LOP3.LUT R2, R103, 0x1f, RZ, 0xc0, !PT ;  /* 0x0000001f67027812 */ /* 0x000fcc00078ec0ff */
[----:B------:R-:W-:Y:S05]  /*1340*/  BRA.U UP1, `(.L_x_17) ;  /* 0x0000001101387547 */ /* 0x000fea000b800000 */
[----:B------:R-:W1:Y:S01]  /*1350*/  LDCU UR13, c[0x0][0x38c] ;  /* 0x00007180ff0d77ac */ /* 0x000e620008000800 */
[----:B------:R-:W2:Y:S01]  /*1360*/  LDC R9, c[0x0][0x370] ;  /* 0x0000dc00ff097b82 */ /* 0x000ea20000000800 */
[----:B------:R-:W-:Y:S01]  /*1370*/  PLOP3.LUT P1, PT, PT, PT, UP2, 0x80, 0x8 ;  /* 0x000000000008781c */ /* 0x000fe20003f2f028 */
[----:B------:R-:W-:Y:S01]  /*1380*/  IMAD.MOV.U32 R15, RZ, RZ, 0x1 ;  /* 0x00000001ff0f7424 */ /* 0x000fe200078e00ff */
[----:B------:R-:W-:Y:S01]  /*1390*/  ISETP.EQ.OR P4, PT, R2, RZ, P5 ;  /* 0x000000ff0200720c */ /* 0x000fe20002f82670 */
[----:B------:R-:W-:Y:S01]  /*13a0*/  IMAD.MOV.U32 R14, RZ, RZ, RZ ;  /* 0x000000ffff0e7224 */ /* 0x000fe200078e00ff */
[----:B------:R-:W-:Y:S02]  /*13b0*/  PLOP3.LUT P1, PT, P1, PT, PT, 0x8, 0x80 ;  /* 0x000000000080781c */ /* 0x000fe40000f2e170 */
[----:B------:R-:W-:Y:S01]  /*13c0*/  CS2R R12, SRZ ;  /* 0x00000000000c7805 */ /* 0x000fe2000001ff00 */
[----:B------:R-:W-:Y:S01]  /*13d0*/  IMAD.MOV.U32 R10, RZ, RZ, 0x1 ;  /* 0x00000001ff0a7424 */ /* 0x000fe200078e00ff */
[----:B------:R-:W4:Y:S01]  /*13e0*/  LDC R0, c[0x0][0x374] ;  /* 0x0000dd00ff007b82 */ /* 0x000f220000000800 */
[----:B------:R-:W2:Y:S01]  /*13f0*/  LDCU.64 UR22, c[0x0][0x348] ;  /* 0x00006900ff1677ac */ /* 0x000ea20008000a00 */
[----:B------:R-:W-:Y:S01]  /*1400*/  UMOV UR6, URZ ;  /* 0x000000ff00067c82 */ /* 0x000fe20008000000 */
[----:B-1----:R-:W-:-:S04]  /*1410*/  UIADD3 UR5, UPT, UPT, UR13, 0x3f, URZ ;  /* 0x0000003f0d057890 */ /* 0x002fc8000fffe0ff */
[----:B------:R-:W-:-:S04]  /*1420*/  USHF.R.S32.HI UR4, URZ, 0x1f, UR5 ;  /* 0x0000001fff047899 */ /* 0x000fc80008011405 */
[----:B------:R-:W-:-:S04]  /*1430*/  ULEA.HI UR4, UR4, UR5, URZ, 0x6 ;  /* 0x0000000504047291 */ /* 0x000fc8000f8f30ff */
[----:B------:R-:W-:Y:S02]  /*1440*/  USHF.R.S32.HI UR15, URZ, 0x6, UR4 ;  /* 0x00000006ff0f7899 */ /* 0x000fe40008011404 */
[----:B------:R-:W-:Y:S02]  /*1450*/  UIADD3 UR4, UPT, UPT, UR13, -0x1, URZ ;  /* 0xffffffff0d047890 */ /* 0x000fe4000fffe0ff */
[----:B------:R-:W-:Y:S02]  /*1460*/  UISETP.LT.U32.AND UP0, UPT, UR15, 0x3, UPT ;  /* 0x000000030f00788c */ /* 0x000fe4000bf01070 */
[----:B------:R-:W-:Y:S02]  /*1470*/  UISETP.GE.U32.AND UP1, UPT, UR4, -0x7f, UPT ;  /* 0xffffff810400788c */ /* 0x000fe4000bf26070 */
[----:B------:R-:W-:Y:S02]  /*1480*/  USEL UR14, UR15, 0x3, UP0 ;  /* 0x000000030f0e7887 */ /* 0x000fe40008000000 */
[----:B------:R-:W-:-:S02]  /*1490*/  UIADD3 UR13, UPT, UPT, UR13, 0x7e, URZ ;  /* 0x0000007e0d0d7890 */ /* 0x000fc4000fffe0ff */
[----:B------:R-:W-:Y:S02]  /*14a0*/  UIADD3 UR5, UPT, UPT, UR14, -0x1, URZ ;  /* 0xffffffff0e057890 */ /* 0x000fe4000fffe0ff */
[----:B------:R-:W-:-:S03]  /*14b0*/  UIADD3 UR7, UPT, UPT, UR15, -UR14, URZ ;  /* 0x8000000e0f077290 */ /* 0x000fc6000fffe0ff */
[----:B------:R-:W-:-:S04]  /*14c0*/  @UP1 UIADD3 UR5, UPT, UPT, UR14, URZ, URZ ;  /* 0x000000ff0e051290 */ /* 0x000fc8000fffe0ff */
[----:B--2---:R-:W-:-:S12]  /*14d0*/  UIADD3 UR5, UPT, UPT, UR5, 0x1, URZ ;  /* 0x0000000105057890 */ /* 0x004fd8000fffe0ff */
.L_x_35:
[----:B------:R-:W-:Y:S01]  /*14e0*/  UISETP.NE.AND UP0, UPT, UR37, URZ, UPT ;  /* 0x000000ff2500728c */ /* 0x000fe2000bf05270 */
[----:B------:R-:W1:Y:S08]  /*14f0*/  S2UR UR37, SR_CgaCtaId ;  /* 0x00000000002579c3 */ /* 0x000e700000008800 */
[----:B------:R-:W-:Y:S05]  /*1500*/  BRA.U UP0, `(.L_x_18) ;  /* 0x0000000100347547 */ /* 0x000fea000b800000 */
[----:B------:R-:W2:Y:S01]  /*1510*/  S2R R2, SR_CgaCtaId ;  /* 0x0000000000027919 */ /* 0x000ea20000008800 */
[----:B------:R-:W-:-:S04]  /*1520*/  MOV R3, 0x400 ;  /* 0x0000040000037802 */ /* 0x000fc80000000f00 */
[----:B--2---:R-:W-:Y:S02]  /*1530*/  LEA R3, R2, R3, 0x18 ;  /* 0x0000000302037211 */ /* 0x004fe400078ec0ff */
[----:B------:R-:W-:-:S03]  /*1540*/  SHF.L.U32 R2, R10, 0x1f, RZ ;  /* 0x0000001f0a027819 */ /* 0x000fc600000006ff */
[----:B------:R-:W-:-:S04]  /*1550*/  IMAD R3, R12, 0x8, R3 ;  /* 0x000000080c037824 */ /* 0x000fc800078e0203 */
[----:B------:R-:W2:Y:S02]  /*1560*/  SYNCS.PHASECHK.TRANS64.TRYWAIT P0, [R3+URZ+0xd0], R2 ;  /* 0x0000d002030075a7 */ /* 0x000ea400080011ff */
[----:B--2---:R-:W-:Y:S05]  /*1570*/  @!P0 BRA `(.L_x_19) ;  /* 0x0000005800c48947 */ /* 0x004fea0003800000 */
.L_x_104:
[----:B------:R-:W-:Y:S01]  /*1580*/  VIADD R12, R12, 0x1 ;  /* 0x000000010c0c7836 */ /* 0x000fe20000000000 */
[----:B------:R2:W-:Y:S04]  /*1590*/  SYNCS.ARRIVE.TRANS64.A1T0 RZ, [R3+URZ+0xc0], RZ ;  /* 0x0000c0ff03ff79a7 */ /* 0x0005e800081000ff */
[----:B------:R-:W-:-:S04]  /*15a0*/  ISETP.NE.AND P0, PT, R12, 0x2, PT ;  /* 0x000000020c00780c */ /* 0x000fc80003f05270 */
[----:B------:R-:W-:Y:S02]  /*15b0*/  SEL R12, R12, RZ, P0 ;  /* 0x000000ff0c0c7207 */ /* 0x000fe40000000000 */
[----:B--2---:R-:W-:-:S04]  /*15c0*/  SEL R3, RZ, 0x1, P0 ;  /* 0x00000001ff037807 */ /* 0x004fc80000000000 */
[----:B------:R-:W-:-:S07]  /*15d0*/  LOP3.LUT R10, R10, R3, RZ, 0x3c, !PT ;  /* 0x000000030a0a7212 */ /* 0x000fce00078e3cff */
.L_x_18:
[----:B------:R-:W-:Y:S01]  /*15e0*/  UMOV UR4, 0x400 ;  /* 0x0000040000047882 */ /* 0x000fe20000000000 */
[----:B------:R-:W-:Y:S01]  /*15f0*/  SHF.L.U32 R2, R15, 0x1f, RZ ;  /* 0x0000001f0f027819 */ /* 0x000fe200000006ff */
[----:B-1----:R-:W-:Y:S01]  /*1600*/  ULEA UR4, UR37, UR4, 0x18 ;  /* 0x0000000425047291 */ /* 0x002fe2000f8ec0ff */
[----:B------:R-:W-:Y:S01]  /*1610*/  R2UR UR35, R21 ;  /* 0x00000000152372ca */ /* 0x000fe200000e0000 */
[----:B------:R-:W-:Y:S01]  /*1620*/  UISETP.GE.U32.AND UP0, UPT, UR13, 0x7f, UPT ;  /* 0x0000007f0d00788c */ /* 0x000fe2000bf06070 */
[----:B------:R-:W-:Y:S01]  /*1630*/  R2UR UR11, R20 ;  /* 0x00000000140b72ca */ /* 0x000fe200000e0000 */
[----:B------:R-:W-:Y:S01]  /*1640*/  ULEA UR8, UR6, UR4, 0x3 ;  /* 0x0000000406087291 */ /* 0x000fe2000f8e18ff */
[----:B------:R-:W-:-:S08]  /*1650*/  UMOV UR24, URZ ;  /* 0x000000ff00187c82 */ /* 0x000fd00008000000 */
[----:B------:R1:W2:Y:S01]  /*1660*/  SYNCS.PHASECHK.TRANS64.TRYWAIT P0, [UR8+0x18], R2 ;  /* 0x00001802ff0075a7 */ /* 0x0002a20008001108 */
[----:B------:R-:W-:Y:S02]  /*1670*/  USHF.L.U32 UR35, UR35, 0x6, URZ ;  /* 0x0000000623237899 */ /* 0x000fe400080006ff */
[----:B------:R-:W-:Y:S01]  /*1680*/  USHF.L.U32 UR11, UR11, 0x7, URZ ;  /* 0x000000070b0b7899 */ /* 0x000fe200080006ff */
[----:B------:R-:W-:Y:S11]  /*1690*/  BRA.U !UP0, `(.L_x_20) ;  /* 0x0000000108a87547 */ /* 0x000ff6000b800000 */
[----:B------:R-:W-:Y:S01]  /*16a0*/  UMOV UR16, URZ ;  /* 0x000000ff00107c82 */ /* 0x000fe20008000000 */
[----:B------:R-:W-:-:S05]  /*16b0*/  UMOV UR17, UR6 ;  /* 0x0000000600117c82 */ /* 0x000fca0008000000 */
.L_x_25:
[----:B-1----:R-:W-:Y:S01]  /*16c0*/  ULEA UR33, UR17, UR4, 0x3 ;  /* 0x0000000411217291 */ /* 0x002fe2000f8e18ff */
[----:B--2---:R-:W-:Y:S01]  /*16d0*/  @!P5 MOV R3, 0x3000 ;  /* 0x000030000003d802 */ /* 0x004fe20000000f00 */
[----:B--2---:R-:W-:Y:S10]  /*16e0*/  @P0 BRA `(.L_x_21) ;  /* 0x00000000000c0947 */ /* 0x004ff40003800000 */
[----:B------:R-:W-:-:S04]  /*16f0*/  SHF.L.U32 R5, R15, 0x1f, RZ ;  /* 0x0000001f0f057819 */ /* 0x000fc800000006ff */
[----:B------:R-:W2:Y:S02]  /*1700*/  SYNCS.PHASECHK.TRANS64.TRYWAIT P0, [UR33+0x18], R5 ;  /* 0x00001805ff0075a7 */ /* 0x000ea40008001121 */
[----:B--2---:R-:W-:Y:S05]  /*1710*/  @!P0 BRA `(.L_x_22) ;  /* 0x0000005800708947 */ /* 0x004fea0003800000 */
.L_x_21:
[----:B------:R2:W-:Y:S01]  /*1720*/  @!P5 SYNCS.ARRIVE.TRANS64 RZ, [UR33], R3 ;  /* 0x00000003ffffd9a7 */ /* 0x0005e20008000021 */
[----:B------:R-:W-:Y:S04]  /*1730*/  BSSY.RECONVERGENT B0, `(.L_x_23) ;  /* 0x0000003000007945 */ /* 0x000fe80003800200 */
[----:B------:R-:W-:Y:S05]  /*1740*/  @P4 BRA `(.L_x_24) ;  /* 0x0000000000044947 */ /* 0x000fea0003800000 */
[----:B------:R-:W-:Y:S05]  /*1750*/  BPT.TRAP 0x1 ;  /* 0x000000040000795c */ /* 0x000fea0000300000 */
.L_x_24:
[----:B------:R-:W-:Y:S05]  /*1760*/  BSYNC.RECONVERGENT B0 ;  /* 0x0000000000007941 */ /* 0x000fea0003800200 */
.L_x_23:
[----:B------:R-:W-:Y:S02]  /*1770*/  UIADD3 UR6, UPT, UPT, UR17, 0x1, URZ ;  /* 0x0000000111067890 */ /* 0x000fe4000fffe0ff */
[----:B------:R-:W-:Y:S02]  /*1780*/  ULEA UR32, UR17, UR4, 0xc ;  /* 0x0000000411207291 */ /* 0x000fe4000f8e60ff */
[----:B------:R-:W-:Y:S02]  /*1790*/  UISETP.NE.AND UP0, UPT, UR6, 0x3, UPT ;  /* 0x000000030600788c */ /* 0x000fe4000bf05270 */
[----:B------:R-:W-:Y:S02]  /*17a0*/  UIADD3 UR26, UP1, UPT, UR22, 0x80, URZ ;  /* 0x00000080161a7890 */ /* 0x000fe4000ff3e0ff */
[----:B------:R-:W-:Y:S02]  /*17b0*/  USEL UR9, URZ, 0x1, UP0 ;  /* 0x00000001ff097887 */ /* 0x000fe40008000000 */
[----:B------:R-:W-:-:S02]  /*17c0*/  USEL UR6, UR6, URZ, UP0 ;  /* 0x000000ff06067287 */ /* 0x000fc40008000000 */
[----:B------:R-:W-:Y:S02]  /*17d0*/  UIADD3 UR20, UP0, UPT, UR22, 0x180, URZ ;  /* 0x0000018016147890 */ /* 0x000fe4000ff1e0ff */
[----:B------:R-:W-:Y:S01]  /*17e0*/  ULEA UR8, UR6, UR4, 0x3 ;  /* 0x0000000406087291 */ /* 0x000fe2000f8e18ff */
[----:B------:R-:W-:Y:S01]  /*17f0*/  LOP3.LUT R15, R15, UR9, RZ, 0x3c, !PT ;  /* 0x000000090f0f7c12 */ /* 0x000fe2000f8e3cff */
[----:B------:R-:W-:Y:S02]  /*1800*/  USHF.L.U32 UR34, UR16, 0x6, URZ ;  /* 0x0000000610227899 */ /* 0x000fe400080006ff */
[----:B------:R-:W-:Y:S01]  /*1810*/  UIADD3.X UR27, UPT, UPT, URZ, UR23, URZ, UP1, !UPT ;  /* 0x00000017ff1b7290 */ /* 0x000fe20008ffe4ff */
[----:B-1----:R-:W-:Y:S01]  /*1820*/  SHF.L.U32 R2, R15, 0x1f, RZ ;  /* 0x0000001f0f027819 */ /* 0x002fe200000006ff */
[----:B------:R-:W-:Y:S02]  /*1830*/  UIADD3 UR32, UPT, UPT, UR32, 0x4400, URZ ;  /* 0x0000440020207890 */ /* 0x000fe4000fffe0ff */
[----:B------:R-:W-:Y:S01]  /*1840*/  UIADD3.X UR21, UPT, UPT, URZ, UR23, URZ, UP0, !UPT ;  /* 0x00000017ff157290 */ /* 0x000fe200087fe4ff */
[----:B------:R1:W1:Y:S01]  /*1850*/  SYNCS.PHASECHK.TRANS64.TRYWAIT P0, [UR8+0x18], R2 ;  /* 0x00001802ff0075a7 */ /* 0x0002620008001108 */
[----:B------:R-:W-:Y:S01]  /*1860*/  ULEA UR8, UR17, UR4, 0xd ;  /* 0x0000000411087291 */ /* 0x000fe2000f8e68ff */
[----:B------:R-:W-:Y:S01]  /*1870*/  UMOV UR18, 0x0 ;  /* 0x0000000000127882 */ /* 0x000fe20000000000 */
[----:B------:R-:W-:-:S02]  /*1880*/  UMOV UR19, 0x10000000 ;  /* 0x1000000000137882 */ /* 0x000fc40000000000 */
[----:B------:R-:W-:Y:S01]  /*1890*/  UIADD3 UR8, UPT, UPT, UR8, 0x7400, URZ ;  /* 0x0000740008087890 */ /* 0x000fe2000fffe0ff */
[----:B------:R1:W-:Y:S01]  /*18a0*/  UTMALDG.3D [UR32], [UR26], desc[UR18] ;  /* 0x000012201a0075b4 */ /* 0x0003e20008011000 */
[----:B------:R-:W-:Y:S01]  /*18b0*/  UMOV UR12, UR36 ;  /* 0x00000024000c7c82 */ /* 0x000fe20008000000 */
[----:B------:R-:W-:Y:S01]  /*18c0*/  UMOV UR9, UR33 ;  /* 0x0000002100097c82 */ /* 0x000fe20008000000 */
[----:B------:R-:W-:Y:S01]  /*18d0*/  UMOV UR10, UR34 ;  /* 0x00000022000a7c82 */ /* 0x000fe20008000000 */
[----:B------:R-:W-:Y:S01]  /*18e0*/  UIADD3 UR16, UPT, UPT, UR16, 0x1, URZ ;  /* 0x0000000110107890 */ /* 0x000fe2000fffe0ff */
[----:B------:R-:W-:Y:S01]  /*18f0*/  UMOV UR24, UR5 ;  /* 0x0000000500187c82 */ /* 0x000fe20008000000 */
[----:B------:R-:W-:Y:S02]  /*1900*/  UMOV UR17, UR6 ;  /* 0x0000000600117c82 */ /* 0x000fe40008000000 */
[----:B------:R1:W-:Y:S01]  /*1910*/  UTMALDG.3D [UR8], [UR20], desc[UR18] ;  /* 0x00001208140075b4 */ /* 0x0003e20008011000 */
[----:B------:R-:W-:-:S09]  /*1920*/  UISETP.NE.AND UP0, UPT, UR16, UR5, UPT ;  /* 0x000000051000728c */ /* 0x000fd2000bf05270 */
[----:B------:R-:W-:Y:S05]  /*1930*/  BRA.U UP0, `(.L_x_25) ;  /* 0xfffffffd00607547 */ /* 0x000fea000b83ffff */
.L_x_20:
[----:B-1----:R-:W-:Y:S01]  /*1940*/  ULEA UR8, UR6, UR4, 0x3 ;  /* 0x0000000406087291 */ /* 0x002fe2000f8e18ff */
[----:B------:R-:W-:Y:S01]  /*1950*/  SHF.L.U32 R2, R15, 0x1f, RZ ;  /* 0x0000001f0f027819 */ /* 0x000fe200000006ff */
[----:B------:R-:W-:Y:S01]  /*1960*/  @!P1 SYNCS.ARRIVE.TRANS64.A1T0 RZ, [UR4+0x58], RZ ;  /* 0x000058ffffff99a7 */ /* 0x000fe20008100004 */
[----:B------:R-:W-:-:S06]  /*1970*/  UISETP.GT.AND UP0, UPT, UR15, UR14, UPT ;  /* 0x0000000e0f00728c */ /* 0x000fcc000bf04270 */
[----:B--2---:R1:W2:Y:S03]  /*1980*/  SYNCS.PHASECHK.TRANS64.TRYWAIT P0, [UR8+0x18], R2 ;  /* 0x00001802ff0075a7 */ /* 0x0042a60008001108 */
[----:B------:R-:W-:Y:S05]  /*1990*/  BRA.U !UP0, `(.L_x_26) ;  /* 0x0000000108ac7547 */ /* 0x000fea000b800000 */
[----:B------:R-:W-:Y:S01]  /*19a0*/  UIADD3 UR21, UPT, UPT, UR7, UR24, URZ ;  /* 0x0000001807157290 */ /* 0x000fe2000fffe0ff */
[----:B------:R-:W-:-:S11]  /*19b0*/  UMOV UR25, UR6 ;  /* 0x0000000600197c82 */ /* 0x000fd60008000000 */
.L_x_31:
[----:B-1----:R-:W-:Y:S01]  /*19c0*/  ULEA UR17, UR25, UR4, 0x3 ;  /* 0x0000000419117291 */ /* 0x002fe2000f8e18ff */
[----:B--2---:R-:W-:Y:S01]  /*19d0*/  @!P5 MOV R3, 0x3000 ;  /* 0x000030000003d802 */ /* 0x004fe20000000f00 */
[----:B--2---:R-:W-:Y:S10]  /*19e0*/  @P0 BRA `(.L_x_27) ;  /* 0x00000000000c0947 */ /* 0x004ff40003800000 */
[----:B------:R-:W-:-:S04]  /*19f0*/  SHF.L.U32 R5, R15, 0x1f, RZ ;  /* 0x0000001f0f057819 */ /* 0x000fc800000006ff */
[----:B------:R-:W2:Y:S02]  /*1a00*/  SYNCS.PHASECHK.TRANS64.TRYWAIT P0, [UR17+0x18], R5 ;  /* 0x00001805ff0075a7 */ /* 0x000ea40008001111 */
[----:B--2---:R-:W-:Y:S05]  /*1a10*/  @!P0 BRA `(.L_x_28) ;  /* 0x0000005400c88947 */ /* 0x004fea0003800000 */
.L_x_27:
[----:B------:R2:W-:Y:S01]  /*1a20*/  @!P5 SYNCS.ARRIVE.TRANS64 RZ, [UR17], R3 ;  /* 0x00000003ffffd9a7 */ /* 0x0005e20008000011 */
[----:B------:R-:W-:Y:S04]  /*1a30*/  BSSY.RECONVERGENT B0, `(.L_x_29) ;  /* 0x0000003000007945 */ /* 0x000fe80003800200 */
[----:B------:R-:W-:Y:S05]  /*1a40*/  @P4 BRA `(.L_x_30) ;  /* 0x0000000000044947 */ /* 0x000fea0003800000 */
[----:B------:R-:W-:Y:S05]  /*1a50*/  BPT.TRAP 0x1 ;  /* 0x000000040000795c */ /* 0x000fea0000300000 */
.L_x_30:
[----:B------:R-:W-:Y:S05]  /*1a60*/  BSYNC.RECONVERGENT B0 ;  /* 0x0000000000007941 */ /* 0x000fea0003800200 */
.L_x_29:
        /* <DEDUP_REMOVED lines=10> */
[----:B------:R-:W-:Y:S01]  /*1b10*/  UIADD3 UR16, UPT, UPT, UR16, 0x4400, URZ ;  /* 0x0000440010107890 */ /* 0x000fe2000fffe0ff */
[----:B-1----:R-:W-:Y:S01]  /*1b20*/  SHF.L.U32 R2, R15, 0x1f, RZ ;  /* 0x0000001f0f027819 */ /* 0x002fe200000006ff */
[----:B------:R-:W-:Y:S02]  /*1b30*/  UIADD3.X UR31, UPT, UPT, URZ, UR23, URZ, UP1, !UPT ;  /* 0x00000017ff1f7290 */ /* 0x000fe40008ffe4ff */
[----:B------:R-:W-:Y:S01]  /*1b40*/  UIADD3.X UR29, UPT, UPT, URZ, UR23, URZ, UP0, !UPT ;  /* 0x00000017ff1d7290 */ /* 0x000fe200087fe4ff */
[----:B------:R1:W1:Y:S01]  /*1b50*/  SYNCS.PHASECHK.TRANS64.TRYWAIT P0, [UR8+0x18], R2 ;  /* 0x00001802ff0075a7 */ /* 0x0002620008001108 */
[----:B------:R-:W-:Y:S01]  /*1b60*/  ULEA UR8, UR25, UR4, 0xd ;  /* 0x0000000419087291 */ /* 0x000fe2000f8e68ff */
[----:B------:R-:W-:Y:S01]  /*1b70*/  UMOV UR26, 0x0 ;  /* 0x00000000001a7882 */ /* 0x000fe20000000000 */
[----:B------:R-:W-:-:S02]  /*1b80*/  UMOV UR27, 0x10000000 ;  /* 0x10000000001b7882 */ /* 0x000fc40000000000 */
[----:B------:R-:W-:Y:S01]  /*1b90*/  UIADD3 UR8, UPT, UPT, UR8, 0x7400, URZ ;  /* 0x0000740008087890 */ /* 0x000fe2000fffe0ff */
[----:B------:R-:W-:Y:S01]  /*1ba0*/  UMOV UR19, UR35 ;  /* 0x0000002300137c82 */ /* 0x000fe20008000000 */
[----:B------:R-:W-:Y:S01]  /*1bb0*/  UMOV UR20, UR36 ;  /* 0x0000002400147c82 */ /* 0x000fe20008000000 */
[----:B------:R-:W-:Y:S01]  /*1bc0*/  UMOV UR12, UR36 ;  /* 0x00000024000c7c82 */ /* 0x000fe20008000000 */
[----:B------:R-:W-:Y:S01]  /*1bd0*/  UMOV UR9, UR17 ;  /* 0x0000001100097c82 */ /* 0x000fe20008000000 */
[----:B------:R-:W-:Y:S01]  /*1be0*/  UMOV UR10, UR18 ;  /* 0x00000012000a7c82 */ /* 0x000fe20008000000 */
[----:B------:R1:W-:Y:S01]  /*1bf0*/  UTMALDG.3D [UR16], [UR30], desc[UR26] ;  /* 0x00001a101e0075b4 */ /* 0x0003e20008011000 */
[----:B------:R-:W-:Y:S01]  /*1c00*/  UIADD3 UR24, UPT, UPT, UR24, 0x1, URZ ;  /* 0x0000000118187890 */ /* 0x000fe2000fffe0ff */
[----:B------:R-:W-:-:S03]  /*1c10*/  UMOV UR25, UR6 ;  /* 0x0000000600197c82 */ /* 0x000fc60008000000 */
[----:B------:R-:W-:Y:S01]  /*1c20*/  UISETP.NE.AND UP0, UPT, UR24, UR21, UPT ;  /* 0x000000151800728c */ /* 0x000fe2000bf05270 */
[----:B------:R1:W-:Y:S08]  /*1c30*/  UTMALDG.3D [UR8], [UR28], desc[UR26] ;  /* 0x00001a081c0075b4 */ /* 0x0003f00008011000 */
[----:B------:R-:W-:Y:S05]  /*1c40*/  BRA.U UP0, `(.L_x_31) ;  /* 0xfffffffd005c7547 */ /* 0x000fea000b83ffff */
.L_x_26:
[C---:B-1----:R-:W-:Y:S01]  /*1c50*/  LEA R2, R14.reuse, UR4, 0x3 ;  /* 0x000000040e027c11 */ /* 0x042fe2000f8e18ff */
[----:B------:R-:W-:Y:S01]  /*1c60*/  NOP ;  /* 0x0000000000007918 */ /* 0x000fe20000000000 */
[----:B--2---:R-:W-:Y:S02]  /*1c70*/  SHF.L.U32 R3, R13, 0x1f, RZ ;  /* 0x0000001f0d037819 */ /* 0x004fe400000006ff */
[----:B------:R-:W-:Y:S02]  /*1c80*/  LEA R4, R14, UR4, 0x4 ;  /* 0x000000040e047c11 */ /* 0x000fe4000f8e20ff */
[----:B------:R-:W1:Y:S02]  /*1c90*/  SYNCS.PHASECHK.TRANS64.TRYWAIT P0, [R2+URZ+0x60], R3 ;  /* 0x00006003020075a7 */ /* 0x000e6400080011ff */
[----:B-1----:R-:W-:Y:S05]  /*1ca0*/  @!P0 BRA `(.L_x_32) ;  /* 0x00000054003c8947 */ /* 0x002fea0003800000 */
.L_x_107:
[----:B------:R-:W2:Y:S01]  /*1cb0*/  LDS.128 R4, [R4+0xf0] ;  /* 0x0000f00004047984 */ /* 0x000ea20000000c00 */
[----:B---3--:R-:W-:Y:S01]  /*1cc0*/  ISETP.GE.AND P0, PT, R40, 0x1, PT ;  /* 0x000000012800780c */ /* 0x008fe20003f06270 */
[----:B-1----:R-:W-:Y:S01]  /*1cd0*/  VIADD R2, R2, 0x70 ;  /* 0x0000007002027836 */ /* 0x002fe20000000000 */
[----:B------:R-:W-:Y:S01]  /*1ce0*/  @!PT LDS RZ, [RZ] ;  /* 0x00000000fffff984 */ /* 0x000fe20000000800 */
[----:B------:R-:W-:Y:S01]  /*1cf0*/  @!PT LDS RZ, [RZ] ;  /* 0x00000000fffff984 */ /* 0x000fe20000000800 */
[----:B------:R-:W-:Y:S01]  /*1d00*/  @!PT LDS RZ, [RZ] ;  /* 0x00000000fffff984 */ /* 0x000fe20000000800 */
[----:B------:R-:W-:Y:S01]  /*1d10*/  @!PT LDS RZ, [RZ] ;  /* 0x00000000fffff984 */ /* 0x000fe20000000800 */
[----:B------:R1:W-:Y:S06]  /*1d20*/  MEMBAR.ALL.CTA ;  /* 0x0000000000007992 */ /* 0x0003ec0000008000 */
[----:B-1----:R-:W1:Y:S01]  /*1d30*/  FENCE.VIEW.ASYNC.S ;  /* 0x00000000000073c6 */ /* 0x002e620000000000 */
[----:B------:R-:W-:-:S04]  /*1d40*/  PRMT R2, RZ, 0x654, R2 ;  /* 0x00000654ff027816 */ /* 0x000fc80000000002 */
[----:B-1----:R1:W-:Y:S01]  /*1d50*/  SYNCS.ARRIVE.TRANS64.RED.A1T0 RZ, [R2+URZ], RZ ;  /* 0x000000ff02ff79a7 */ /* 0x0023e200081004ff */
[----:B--2---:R-:W-:-:S13]  /*1d60*/  LOP3.LUT P2, RZ, R6, 0x1, RZ, 0xc0, !PT ;  /* 0x0000000106ff7812 */ /* 0x004fda000784c0ff */
[----:B------:R-:W-:Y:S01]  /*1d70*/  @P2 SHF.R.U32.HI R3, RZ, 0x10, R5 ;  /* 0x00000010ff032819 */ /* 0x000fe20000011605 */
[----:B------:R-:W-:Y:S01]  /*1d80*/  VOTEU.ANY UP0, P2 ;  /* 0x0000000000ff7886 */ /* 0x000fe20001000100 */
[----:B------:R-:W-:Y:S02]  /*1d90*/  @P2 MOV R11, R4 ;  /* 0x00000004000b2202 */ /* 0x000fe40000000f00 */
[----:B------:R-:W-:Y:S02]  /*1da0*/  @P2 R2UR.BROADCAST UR8, R3 ;  /* 0x00000000030822ca */ /* 0x000fe400008e0000 */
[----:B------:R-:W-:-:S11]  /*1db0*/  @P2 LOP3.LUT R8, R5, 0xffff, RZ, 0xc0, !PT ;  /* 0x0000ffff05082812 */ /* 0x000fd600078ec0ff */
[----:B------:R-:W-:Y:S01]  /*1dc0*/  @UP0 UMOV UR36, UR8 ;  /* 0x0000000800240c82 */ /* 0x000fe20008000000 */
[----:B-1----:R-:W-:Y:S05]  /*1dd0*/  @!P0 BRA `(.L_x_33) ;  /* 0x0000000000b88947 */ /* 0x002fea0003800000 */
[----:B------:R-:W4:Y:S01]  /*1de0*/  LDC.64 R4, c[0x0][0xb18] ;  /* 0x0002c600ff047b82 */ /* 0x000f220000000a00 */
[----:B------:R-:W-:-:S07]  /*1df0*/  ISETP.NE.AND P3, PT, R40, 0x1, PT ;  /* 0x000000012800780c */ /* 0x000fce0003f65270 */
[----:B------:R-:W1:Y:S08]  /*1e00*/  LDC.64 R6, c[0x0][0xb10] ;  /* 0x0002c400ff067b82 */ /* 0x000e700000000a00 */
[----:B------:R-:W2:Y:S08]  /*1e10*/  LDC R16, c[0x0][0xb20] ;  /* 0x0002c800ff107b82 */ /* 0x000eb00000000800 */
[----:B------:R-:W3:Y:S01]  /*1e20*/  LDC R18, c[0x0][0xb0c] ;  /* 0x0002c300ff127b82 */ /* 0x000ee20000000800 */
[----:B----4-:R-:W-:Y:S01]  /*1e30*/  IMAD.HI.U32 R17, R0, R5, RZ ;  /* 0x0000000500117227 */ /* 0x010fe200078e00ff */
[----:B------:R-:W-:-:S03]  /*1e40*/  ISETP.NE.AND P0, PT, R4, 0x1, PT ;  /* 0x000000010400780c */ /* 0x000fc60003f05270 */
[----:B------:R-:W-:-:S03]  /*1e50*/  IMAD.HI.U32 R5, R8, R5, RZ ;  /* 0x0000000508057227 */ /* 0x000fc600078e00ff */
[----:B------:R-:W4:Y:S01]  /*1e60*/  LDC.64 R2, c[0x0][0xb28] ;  /* 0x0002ca00ff027b82 */ /* 0x000f220000000a00 */
[----:B-1----:R-:W-:-:S04]  /*1e70*/  IMAD.HI.U32 R20, R9, R6, RZ ;  /* 0x0000000609147227 */ /* 0x002fc800078e00ff */
[----:B------:R-:W-:Y:S01]  /*1e80*/  IMAD.HI.U32 R22, R11, R6, RZ ;  /* 0x000000060b167227 */ /* 0x000fe200078e00ff */
[----:B------:R-:W-:Y:S02]  /*1e90*/  SHF.R.U32.HI R20, RZ, R7, R20 ;  /* 0x00000007ff147219 */ /* 0x000fe40000011614 */
[-C--:B--2---:R-:W-:Y:S02]  /*1ea0*/  SHF.R.U32.HI R17, RZ, R16.reuse, R17 ;  /* 0x00000010ff117219 */ /* 0x084fe40000011611 */
[----:B------:R-:W-:Y:S02]  /*1eb0*/  SHF.R.U32.HI R5, RZ, R16, R5 ;  /* 0x00000010ff057219 */ /* 0x000fe40000011605 */
[----:B------:R-:W-:Y:S02]  /*1ec0*/  SEL R17, R0, R17, !P0 ;  /* 0x0000001100117207 */ /* 0x000fe40004000000 */
[----:B------:R-:W-:Y:S02]  /*1ed0*/  SHF.R.U32.HI R22, RZ, R7, R22 ;  /* 0x00000007ff167219 */ /* 0x000fe40000011616 */
[----:B---3--:R-:W-:-:S02]  /*1ee0*/  ISETP.NE.AND P1, PT, R18, 0x1, PT ;  /* 0x000000011200780c */ /* 0x008fc40003f25270 */
[----:B------:R-:W-:Y:S02]  /*1ef0*/  SEL R5, R8, R5, !P0 ;  /* 0x0000000508057207 */ /* 0x000fe40004000000 */
[----:B------:R-:W-:Y:S02]  /*1f00*/  SEL R19, R9, R20, !P1 ;  /* 0x0000001409137207 */ /* 0x000fe40004800000 */
[----:B------:R-:W-:Y:S01]  /*1f10*/  SEL R7, R11, R22, !P1 ;  /* 0x000000160b077207 */ /* 0x000fe20004800000 */
[----:B----4-:R-:W-:-:S04]  /*1f20*/  IMAD.HI.U32 R20, R17, R2, RZ ;  /* 0x0000000211147227 */ /* 0x010fc800078e00ff */
[----:B------:R-:W-:Y:S01]  /*1f30*/  IMAD.HI.U32 R6, R19, R2, RZ ;  /* 0x0000000213067227 */ /* 0x000fe200078e00ff */
[----:B------:R-:W-:-:S04]  /*1f40*/  @P3 SHF.R.U32.HI R17, RZ, R3, R20 ;  /* 0x00000003ff113219 */ /* 0x000fc80000011614 */
[----:B------:R-:W-:Y:S01]  /*1f50*/  @P3 SHF.R.U32.HI R19, RZ, R3, R6 ;  /* 0x00000003ff133219 */ /* 0x000fe20000011606 */
[----:B------:R-:W-:-:S04]  /*1f60*/  IMAD R17, R40, R17, RZ ;  /* 0x0000001128117224 */ /* 0x000fc800078e02ff */
[----:B------:R-:W-:Y:S01]  /*1f70*/  IMAD R6, R40, R19, RZ ;  /* 0x0000001328067224 */ /* 0x000fe200078e02ff */
[C---:B------:R-:W-:Y:S02]  /*1f80*/  ISETP.GE.AND P0, PT, R5.reuse, R17, PT ;  /* 0x000000110500720c */ /* 0x040fe40003f06270 */
[----:B------:R-:W-:Y:S02]  /*1f90*/  IADD3 R17, PT, PT, -R5, RZ, RZ ;  /* 0x000000ff05117210 */ /* 0x000fe40007ffe1ff */
[----:B------:R-:W-:Y:S01]  /*1fa0*/  ISETP.GE.OR P0, PT, R7, R6, P0 ;  /* 0x000000060700720c */ /* 0x000fe20000706670 */
[----:B------:R-:W-:-:S04]  /*1fb0*/  IMAD.HI.U32 R6, R5, R2, RZ ;  /* 0x0000000205067227 */ /* 0x000fc800078e00ff */
[----:B------:R-:W-:Y:S01]  /*1fc0*/  IMAD R8, R4, R17, R8 ;  /* 0x0000001104087224 */ /* 0x000fe200078e0208 */
[----:B------:R-:W-:-:S04]  /*1fd0*/  SHF.R.U32.HI R6, RZ, R3, R6 ;  /* 0x00000003ff067219 */ /* 0x000fc80000011606 */
[----:B------:R-:W-:-:S03]  /*1fe0*/  SEL R6, R5, R6, !P3 ;  /* 0x0000000605067207 */ /* 0x000fc60005800000 */
[----:B------:R-:W-:-:S04]  /*1ff0*/  @!P0 IMAD.HI.U32 R16, R7, R2, RZ ;  /* 0x0000000207108227 */ /* 0x000fc800078e00ff */
[----:B------:R-:W-:Y:S01]  /*2000*/  IMAD.MOV R2, RZ, RZ, -R6 ;  /* 0x000000ffff027224 */ /* 0x000fe200078e0a06 */
[----:B------:R-:W-:-:S03]  /*2010*/  @!P0 SHF.R.U32.HI R16, RZ, R3, R16 ;  /* 0x00000003ff108219 */ /* 0x000fc60000011610 */
[----:B------:R-:W-:Y:S01]  /*2020*/  IMAD R2, R40, R2, R5 ;  /* 0x0000000228027224 */ /* 0x000fe200078e0205 */
        /* <DEDUP_REMOVED lines=9> */
.L_x_33:
[----:B------:R-:W1:Y:S02]  /*20c0*/  LDCU UR8, c[0x0][0xb30] ;  /* 0x00016600ff0877ac */ /* 0x000e640008000800 */
[----:B-1----:R-:W-:-:S09]  /*20d0*/  UISETP.NE.AND UP0, UPT, UR8, 0x1, UPT ;  /* 0x000000010800788c */ /* 0x002fd2000bf05270 */
[----:B------:R-:W-:Y:S05]  /*20e0*/  BRA.U UP0, `(.L_x_34) ;  /* 0x0000000100407547 */ /* 0x000fea000b800000 */
[----:B------:R-:W1:Y:S08]  /*20f0*/  LDC.64 R4, c[0x0][0xb10] ;  /* 0x0002c400ff047b82 */ /* 0x000e700000000a00 */
[----:B------:R-:W2:Y:S08]  /*2100*/  LDC.64 R2, c[0x0][0xb18] ;  /* 0x0002c600ff027b82 */ /* 0x000eb00000000a00 */
[----:B------:R-:W3:Y:S08]  /*2110*/  LDC R6, c[0x0][0xb20] ;  /* 0x0002c800ff067b82 */ /* 0x000ef00000000800 */
[----:B------:R-:W4:Y:S01]  /*2120*/  LDC R16, c[0x0][0xb0c] ;  /* 0x0002c300ff107b82 */ /* 0x000f220000000800 */
[----:B-1----:R-:W-:-:S05]  /*2130*/  IMAD.HI.U32 R4, R11, R4, RZ ;  /* 0x000000040b047227 */ /* 0x002fca00078e00ff */
[----:B------:R-:W-:Y:S01]  /*2140*/  SHF.R.U32.HI R4, RZ, R5, R4 ;  /* 0x00000005ff047219 */ /* 0x000fe20000011604 */
[----:B--2---:R-:W-:Y:S01]  /*2150*/  IMAD.HI.U32 R3, R8, R3, RZ ;  /* 0x0000000308037227 */ /* 0x004fe200078e00ff */
[----:B------:R-:W-:-:S04]  /*2160*/  ISETP.NE.AND P0, PT, R2, 0x1, PT ;  /* 0x000000010200780c */ /* 0x000fc80003f05270 */
[----:B---3--:R-:W-:-:S04]  /*2170*/  SHF.R.U32.HI R3, RZ, R6, R3 ;  /* 0x00000006ff037219 */ /* 0x008fc80000011603 */
[----:B------:R-:W-:Y:S02]  /*2180*/  SEL R3, R8, R3, !P0 ;  /* 0x0000000308037207 */ /* 0x000fe40004000000 */
[----:B----4-:R-:W-:-:S04]  /*2190*/  ISETP.NE.AND P1, PT, R16, 0x1, PT ;  /* 0x000000011000780c */ /* 0x010fc80003f25270 */
[----:B------:R-:W-:-:S05]  /*21a0*/  SEL R4, R11, R4, !P1 ;  /* 0x000000040b047207 */ /* 0x000fca0004800000 */
[----:B------:R-:W-:Y:S02]  /*21b0*/  IMAD.IADD R5, R3, 0x1, -R4 ;  /* 0x0000000103057824 */ /* 0x000fe400078e0a04 */
[----:B------:R-:W-:Y:S02]  /*21c0*/  IMAD.IADD R3, R4, 0x1, -R3 ;  /* 0x0000000104037824 */ /* 0x000fe400078e0a03 */
[----:B------:R-:W-:Y:S02]  /*21d0*/  IMAD R11, R5, R16, R11 ;  /* 0x00000010050b7224 */ /* 0x000fe400078e020b */
[----:B------:R-:W-:-:S07]  /*21e0*/  IMAD R8, R3, R2, R8 ;  /* 0x0000000203087224 */ /* 0x000fce00078e0208 */
.L_x_34:
[----:B------:R-:W-:Y:S01]  /*21f0*/  VIADD R14, R14, 0x1 ;  /* 0x000000010e0e7836 */ /* 0x000fe20000000000 */
[----:B------:R-:W-:Y:S01]  /*2200*/  PLOP3.LUT P1, PT, PT, PT, PT, 0x80, 0x8 ;  /* 0x000000000008781c */ /* 0x000fe20003f2f070 */
[----:B------:R-:W-:Y:S02]  /*2210*/  IMAD.IADD R21, R11, 0x1, R90 ;  /* 0x000000010b157824 */ /* 0x000fe400078e025a */
[----:B------:R-:W-:Y:S01]  /*2220*/  IMAD.IADD R20, R8, 0x1, R83 ;  /* 0x0000000108147824 */ /* 0x000fe200078e0253 */
[----:B------:R-:W-:-:S04]  /*2230*/  ISETP.NE.AND P0, PT, R14, 0x2, PT ;  /* 0x000000020e00780c */ /* 0x000fc80003f05270 */
[----:B------:R-:W-:Y:S02]  /*2240*/  SEL R2, RZ, 0x1, P0 ;  /* 0x00000001ff027807 */ /* 0x000fe40000000000 */
[----:B------:R-:W-:Y:S02]  /*2250*/  SEL R14, R14, RZ, P0 ;  /* 0x000000ff0e0e7207 */ /* 0x000fe40000000000 */
[----:B------:R-:W-:Y:S01]  /*2260*/  LOP3.LUT R13, R13, R2, RZ, 0x3c, !PT ;  /* 0x000000020d0d7212 */ /* 0x000fe200078e3cff */
[----:B------:R-:W-:Y:S06]  /*2270*/  @P2 BRA `(.L_x_35) ;  /* 0xfffffff000982947 */ /* 0x000fec000383ffff */
[----:B------:R-:W-:Y:S01]  /*2280*/  UIADD3 UR4, UPT, UPT, UR4, 0x18, URZ ;  /* 0x0000001804047890 */ /* 0x000fe2000fffe0ff */
[----:B------:R-:W-:-:S03]  /*2290*/  SHF.L.U32 R3, R15, 0x1f, RZ ;  /* 0x0000001f0f037819 */ /* 0x000fc600000006ff */
[----:B------:R-:W-:-:S09]  /*22a0*/  ULEA UR5, UR6, UR4, 0x3 ;  /* 0x0000000406057291 */ /* 0x000fd2000f8e18ff */
[----:B------:R-:W1:Y:S02]  /*22b0*/  SYNCS.PHASECHK.TRANS64.TRYWAIT P0, [UR5], R3 ;  /* 0x00000003ff0075a7 */ /* 0x000e640008001105 */
[----:B-1----:R-:W-:Y:S05]  /*22c0*/  @!P0 BRA `(.L_x_36) ;  /* 0x0000004c00c88947 */ /* 0x002fea0003800000 */
.L_x_109:
[----:B------:R-:W-:-:S04]  /*22d0*/  UIADD3 UR6, UPT, UPT, UR6, 0x1, URZ ;  /* 0x0000000106067890 */ /* 0x000fc8000fffe0ff */
[----:B------:R-:W-:-:S04]  /*22e0*/  UISETP.NE.AND UP0, UPT, UR6, 0x3, UPT ;  /* 0x000000030600788c */ /* 0x000fc8000bf05270 */
[----:B------:R-:W-:Y:S02]  /*22f0*/  USEL UR7, URZ, 0x1, UP0 ;  /* 0x00000001ff077887 */ /* 0x000fe40008000000 */
[----:B------:R-:W-:-:S04]  /*2300*/  USEL UR6, UR6, URZ, UP0 ;  /* 0x000000ff06067287 */ /* 0x000fc80008000000 */
[----:B------:R-:W-:Y:S01]  /*2310*/  ULEA UR5, UR6, UR4, 0x3 ;  /* 0x0000000406057291 */ /* 0x000fe2000f8e18ff */
[----:B------:R-:W-:-:S04]  /*2320*/  LOP3.LUT R15, R15, UR7, RZ, 0x3c, !PT ;  /* 0x000000070f0f7c12 */ /* 0x000fc8000f8e3cff */
[----:B-1----:R-:W-:-:S04]  /*2330*/  SHF.L.U32 R3, R15, 0x1f, RZ ;  /* 0x0000001f0f037819 */ /* 0x002fc800000006ff */
[----:B------:R-:W1:Y:S02]  /*2340*/  SYNCS.PHASECHK.TRANS64.TRYWAIT P0, [UR5], R3 ;  /* 0x00000003ff0075a7 */ /* 0x000e640008001105 */
[----:B-1----:R-:W-:Y:S05]  /*2350*/  @!P0 BRA `(.L_x_37) ;  /* 0x0000004c00bc8947 */ /* 0x002fea0003800000 */
.L_x_111:
[----:B------:R-:W-:-:S04]  /*2360*/  UIADD3 UR6, UPT, UPT, UR6, 0x1, URZ ;  /* 0x0000000106067890 */ /* 0x000fc8000fffe0ff */
[----:B------:R-:W-:-:S04]  /*2370*/  UISETP.NE.AND UP0, UPT, UR6, 0x3, UPT ;  /* 0x000000030600788c */ /* 0x000fc8000bf05270 */
[----:B------:R-:W-:Y:S02]  /*2380*/  USEL UR5, URZ, 0x1, UP0 ;  /* 0x00000001ff057887 */ /* 0x000fe40008000000 */
[----:B------:R-:W-:-:S04]  /*2390*/  USEL UR6, UR6, URZ, UP0 ;  /* 0x000000ff06067287 */ /* 0x000fc80008000000 */
[----:B------:R-:W-:Y:S01]  /*23a0*/  ULEA UR6, UR6, UR4, 0x3 ;  /* 0x0000000406067291 */ /* 0x000fe2000f8e18ff */
[----:B-1----:R-:W-:-:S04]  /*23b0*/  LOP3.LUT R3, R15, UR5, RZ, 0x3c, !PT ;  /* 0x000000050f037c12 */ /* 0x002fc8000f8e3cff */
[----:B------:R-:W-:Y:S01]  /*23c0*/  SHF.L.U32 R3, R3, 0x1f, RZ ;  /* 0x0000001f03037819 */ /* 0x000fe200000006ff */
[----:B----4-:R-:W-:-:S07]  /*23d0*/  IMAD.U32 R0, RZ, RZ, UR6 ;  /* 0x00000006ff007e24 */ /* 0x010fce000f8e00ff */
.L_x_38:
[----:B-1----:R1:W2:Y:S02]  /*23e0*/  SYNCS.PHASECHK.TRANS64.TRYWAIT P0, [R0+URZ], R3 ;  /* 0x00000003000075a7 */ /* 0x0022a400080011ff */
[----:B--2---:R-:W-:Y:S05]  /*23f0*/  @!P0 NANOSLEEP.SYNCS 0x989680 ;  /* 0x009896800000895d */ /* 0x004fea0003900000 */
[----:B------:R-:W2:Y:S02]  /*2400*/  @!P0 SYNCS.PHASECHK.TRANS64 P0, [R0+URZ], R3 ;  /* 0x00000003000085a7 */ /* 0x000ea400080010ff */
[----:B--2---:R-:W-:Y:S05]  /*2410*/  @P0 EXIT ;  /* 0x000000000000094d */ /* 0x004fea0003800000 */
[----:B------:R-:W-:Y:S05]  /*2420*/  BRA `(.L_x_38) ;  /* 0xfffffffc00ec7947 */ /* 0x000fea000383ffff */
.L_x_17:
[----:B------:R-:W-:-:S04]  /*2430*/  UISETP.NE.AND UP1, UPT, UR37, URZ, UPT ;  /* 0x000000ff2500728c */ /* 0x000fc8000bf25270 */
[----:B------:R-:W-:-:S09]  /*2440*/  UISETP.NE.OR UP1, UPT, UR8, 0x1, UP1 ;  /* 0x000000010800788c */ /* 0x000fd20008f25670 */
[----:B------:R-:W-:Y:S05]  /*2450*/  BRA.U UP1, `(.L_x_39) ;  /* 0x0000000501487547 */ /* 0x000fea000b800000 */
[----:B------:R-:W-:Y:S01]  /*2460*/  ISETP.NE.AND P2, PT, R2, RZ, PT ;  /* 0x000000ff0200720c */ /* 0x000fe20003f45270 */
[----:B------:R-:W-:Y:S01]  /*2470*/  IMAD.MOV.U32 R12, RZ, RZ, 0x1 ;  /* 0x00000001ff0c7424 */ /* 0x000fe200078e00ff */
[----:B------:R-:W-:Y:S02]  /*2480*/  CS2R R10, SRZ ;  /* 0x00000000000a7805 */ /* 0x000fe4000001ff00 */
[----:B------:R-:W-:Y:S01]  /*2490*/  CS2R R8, SRZ ;  /* 0x0000000000087805 */ /* 0x000fe2000001ff00 */
[----:B------:R-:W-:Y:S01]  /*24a0*/  UMOV UR4, 0x400 ;  /* 0x0000040000047882 */ /* 0x000fe20000000000 */
[----:B------:R-:W-:Y:S01]  /*24b0*/  UMOV UR6, URZ ;  /* 0x000000ff00067c82 */ /* 0x000fe20008000000 */
[----:B------:R-:W-:-:S12]  /*24c0*/  ULEA UR37, UR37, UR4, 0x18 ;  /* 0x0000000425257291 */ /* 0x000fd8000f8ec0ff */
.L_x_43:
[----:B------:R-:W-:Y:S02]  /*24d0*/  LEA R0, R8, UR37, 0x3 ;  /* 0x0000002508007c11 */ /* 0x000fe4000f8e18ff */
[----:B------:R-:W-:-:S03]  /*24e0*/  SHF.L.U32 R5, R9, 0x1f, RZ ;  /* 0x0000001f09057819 */ /* 0x000fc600000006ff */
[----:B------:R-:W-:Y:S01]  /*24f0*/  VIADD R4, R0, 0xd0 ;  /* 0x000000d000047836 */ /* 0x000fe20000000000 */
[----:B------:R-:W1:Y:S02]  /*2500*/  SYNCS.PHASECHK.TRANS64.TRYWAIT P0, [R0+URZ+0xc0], R5 ;  /* 0x0000c005000075a7 */ /* 0x000e6400080011ff */
[----:B-1----:R-:W-:Y:S05]  /*2510*/  @!P0 BRA `(.L_x_40) ;  /* 0x0000004c00648947 */ /* 0x002fea0003800000 */
.L_x_112:
[----:B------:R-:W-:Y:S01]  /*2520*/  ULEA UR5, UR6, UR37, 0x3 ;  /* 0x0000002506057291 */ /* 0x000fe2000f8e18ff */
[----:B------:R-:W-:Y:S02]  /*2530*/  PRMT R4, RZ, 0x654, R4 ;  /* 0x00000654ff047816 */ /* 0x000fe40000000004 */
[----:B-1----:R-:W-:Y:S01]  /*2540*/  SHF.L.U32 R5, R12, 0x1f, RZ ;  /* 0x0000001f0c057819 */ /* 0x002fe200000006ff */
[----:B------:R-:W-:Y:S01]  /*2550*/  UIADD3 UR4, UPT, UPT, UR5, 0x60, URZ ;  /* 0x0000006005047890 */ /* 0x000fe2000fffe0ff */
[----:B------:R1:W-:Y:S05]  /*2560*/  SYNCS.ARRIVE.TRANS64.RED.A1T0 RZ, [R4+URZ], RZ ;  /* 0x000000ff04ff79a7 */ /* 0x0003ea00081004ff */
[----:B------:R-:W-:Y:S01]  /*2570*/  IMAD.U32 R7, RZ, RZ, UR4 ;  /* 0x00000004ff077e24 */ /* 0x000fe2000f8e00ff */
[----:B------:R-:W2:Y:S04]  /*2580*/  SYNCS.PHASECHK.TRANS64.TRYWAIT P0, [UR5+0x70], R5 ;  /* 0x00007005ff0075a7 */ /* 0x000ea80008001105 */
[----:B------:R-:W-:Y:S01]  /*2590*/  PRMT R6, R2, 0x654, R7 ;  /* 0x0000065402067816 */ /* 0x000fe20000000007 */
[----:B-1----:R-:W-:Y:S01]  /*25a0*/  @!P2 IMAD.MOV.U32 R4, RZ, RZ, 0x10 ;  /* 0x00000010ff04a424 */ /* 0x002fe200078e00ff */
[----:B--2---:R-:W-:Y:S06]  /*25b0*/  @!P0 BRA `(.L_x_41) ;  /* 0x0000004c00508947 */ /* 0x004fec0003800000 */
.L_x_114:
[----:B------:R-:W-:Y:S01]  /*25c0*/  ULEA UR4, UR6, UR37, 0x4 ;  /* 0x0000002506047291 */ /* 0x000fe2000f8e20ff */
[----:B------:R-:W-:Y:S01]  /*25d0*/  SEL R3, R6, R3, !P2 ;  /* 0x0000000306037207 */ /* 0x000fe20005000000 */
[----:B------:R-:W-:Y:S01]  /*25e0*/  UIADD3 UR5, UPT, UPT, UR5, 0x60, URZ ;  /* 0x0000006005057890 */ /* 0x000fe2000fffe0ff */
[----:B-1----:R-:W-:Y:S01]  /*25f0*/  LEA R0, R11, UR37, 0x3 ;  /* 0x000000250b007c11 */ /* 0x002fe2000f8e18ff */
[----:B------:R-:W-:Y:S01]  /*2600*/  UIADD3 UR4, UPT, UPT, UR4, 0xf0, URZ ;  /* 0x000000f004047890 */ /* 0x000fe2000fffe0ff */
[----:B------:R-:W-:Y:S01]  /*2610*/  SHF.L.U32 R5, R10, 0x1f, RZ ;  /* 0x0000001f0a057819 */ /* 0x000fe200000006ff */
[----:B------:R1:W-:Y:S01]  /*2620*/  @!P2 SYNCS.ARRIVE.TRANS64.RED RZ, [R3+URZ], R4 ;  /* 0x0000000403ffa9a7 */ /* 0x0003e200080004ff */
[----:B------:R-:W-:Y:S01]  /*2630*/  UIADD3 UR6, UPT, UPT, UR6, 0x1, URZ ;  /* 0x0000000106067890 */ /* 0x000fe2000fffe0ff */
[----:B------:R-:W-:-:S03]  /*2640*/  VIADD R8, R8, 0x1 ;  /* 0x0000000108087836 */ /* 0x000fc60000000000 */
[----:B------:R-:W-:Y:S02]  /*2650*/  UISETP.NE.AND UP0, UPT, UR6, 0x2, UPT ;  /* 0x000000020600788c */ /* 0x000fe4000bf05270 */
[----:B------:R-:W-:Y:S06]  /*2660*/  UGETNEXTWORKID.BROADCAST [UR4], [UR5] ;  /* 0x00000000040073ca */ /* 0x000fec0008000100 */
[----:B------:R-:W-:Y:S01]  /*2670*/  USEL UR4, URZ, 0x1, UP0 ;  /* 0x00000001ff047887 */ /* 0x000fe20008000000 */
[----:B------:R-:W-:Y:S01]  /*2680*/  ISETP.NE.AND P0, PT, R8, 0x2, PT ;  /* 0x000000020800780c */ /* 0x000fe20003f05270 */
[----:B------:R-:W-:Y:S01]  /*2690*/  USEL UR6, UR6, URZ, UP0 ;  /* 0x000000ff06067287 */ /* 0x000fe20008000000 */
[----:B------:R-:W2:Y:S03]  /*26a0*/  SYNCS.PHASECHK.TRANS64.TRYWAIT P1, [R0+URZ+0x60], R5 ;  /* 0x00006005000075a7 */ /* 0x000ea600080211ff */
[----:B------:R-:W-:Y:S01]  /*26b0*/  LOP3.LUT R12, R12, UR4, RZ, 0x3c, !PT ;  /* 0x000000040c0c7c12 */ /* 0x000fe2000f8e3cff */
[----:B-12---:R-:W-:Y:S07]  /*26c0*/  @!P1 BRA `(.L_x_42) ;  /* 0x0000004c00249947 */ /* 0x006fee0003800000 */
.L_x_115:
[C---:B------:R-:W-:Y:S01]  /*26d0*/  LEA R4, R11.reuse, UR37, 0x4 ;  /* 0x000000250b047c11 */ /* 0x040fe2000f8e20ff */
[----:B-1----:R-:W-:Y:S01]  /*26e0*/  VIADD R0, R0, 0x70 ;  /* 0x0000007000007836 */ /* 0x002fe20000000000 */
[----:B------:R-:W-:Y:S01]  /*26f0*/  SEL R8, R8, RZ, P0 ;  /* 0x000000ff08087207 */ /* 0x000fe20000000000 */
[----:B------:R-:W-:-:S03]  /*2700*/  VIADD R11, R11, 0x1 ;  /* 0x000000010b0b7836 */ /* 0x000fc60000000000 */
[----:B------:R-:W1:Y:S01]  /*2710*/  LDS.128 R4, [R4+0xf0] ;  /* 0x0000f00004047984 */ /* 0x000e620000000c00 */
[----:B------:R-:W-:Y:S02]  /*2720*/  PRMT R0, RZ, 0x654, R0 ;  /* 0x00000654ff007816 */ /* 0x000fe40000000000 */
[C---:B------:R-:W-:Y:S01]  /*2730*/  ISETP.NE.AND P1, PT, R11.reuse, 0x2, PT ;  /* 0x000000020b00780c */ /* 0x040fe20003f25270 */
[----:B------:R-:W-:Y:S01]  /*2740*/  @!PT LDS RZ, [RZ] ;  /* 0x00000000fffff984 */ /* 0x000fe20000000800 */
[----:B------:R-:W-:Y:S01]  /*2750*/  @!PT LDS RZ, [RZ] ;  /* 0x00000000fffff984 */ /* 0x000fe20000000800 */
[----:B------:R-:W-:Y:S01]  /*2760*/  @!PT LDS RZ, [RZ] ;  /* 0x00000000fffff984 */ /* 0x000fe20000000800 */
[----:B------:R-:W-:Y:S01]  /*2770*/  @!PT LDS RZ, [RZ] ;  /* 0x00000000fffff984 */ /* 0x000fe20000000800 */
[----:B------:R2:W-:Y:S06]  /*2780*/  MEMBAR.ALL.CTA ;  /* 0x0000000000007992 */ /* 0x0005ec0000008000 */
[----:B--2---:R-:W2:Y:S01]  /*2790*/  FENCE.VIEW.ASYNC.S ;  /* 0x00000000000073c6 */ /* 0x004ea20000000000 */
[----:B------:R-:W-:Y:S01]  /*27a0*/  SEL R11, R11, RZ, P1 ;  /* 0x000000ff0b0b7207 */ /* 0x000fe20000800000 */
[----:B--2---:R2:W-:Y:S01]  /*27b0*/  SYNCS.ARRIVE.TRANS64.RED.A1T0 RZ, [R0+URZ], RZ ;  /* 0x000000ff00ff79a7 */ /* 0x0045e200081004ff */
[----:B-1----:R-:W-:-:S02]  /*27c0*/  LOP3.LUT P3, RZ, R6, 0x1, RZ, 0xc0, !PT ;  /* 0x0000000106ff7812 */ /* 0x002fc4000786c0ff */
[----:B------:R-:W-:-:S04]  /*27d0*/  SEL R5, RZ, 0x1, P1 ;  /* 0x00000001ff057807 */ /* 0x000fc80000800000 */
[----:B------:R-:W-:Y:S02]  /*27e0*/  LOP3.LUT R10, R10, R5, RZ, 0x3c, !PT ;  /* 0x000000050a0a7212 */ /* 0x000fe400078e3cff */
[----:B--2---:R-:W-:-:S04]  /*27f0*/  SEL R0, RZ, 0x1, P0 ;  /* 0x00000001ff007807 */ /* 0x004fc80000000000 */
[----:B------:R-:W-:Y:S01]  /*2800*/  LOP3.LUT R9, R9, R0, RZ, 0x3c, !PT ;  /* 0x0000000009097212 */ /* 0x000fe200078e3cff */
[----:B------:R-:W-:Y:S06]  /*2810*/  @P3 BRA `(.L_x_43) ;  /* 0xfffffffc002c3947 */ /* 0x000fec000383ffff */
[----:B------:R-:W-:Y:S01]  /*2820*/  ULEA UR5, UR6, UR37, 0x3 ;  /* 0x0000002506057291 */ /* 0x000fe2000f8e18ff */
[----:B------:R-:W-:-:S08]  /*2830*/  SHF.L.U32 R3, R12, 0x1f, RZ ;  /* 0x0000001f0c037819 */ /* 0x000fd000000006ff */
[----:B------:R-:W1:Y:S02]  /*2840*/  SYNCS.PHASECHK.TRANS64 P0, [UR5+0x70], R3 ;  /* 0x00007003ff0075a7 */ /* 0x000e640008001005 */
[----:B-1----:R-:W-:Y:S05]  /*2850*/  @P0 BRA `(.L_x_44) ;  /* 0x0000000000080947 */ /* 0x002fea0003800000 */
[----:B------:R-:W1:Y:S02]  /*2860*/  SYNCS.PHASECHK.TRANS64.TRYWAIT P0, [UR5+0x70], R3 ;  /* 0x00007003ff0075a7 */ /* 0x000e640008001105 */
[----:B-1----:R-:W-:Y:S05]  /*2870*/  @!P0 BRA `(.L_x_45) ;  /* 0x0000004800cc8947 */ /* 0x002fea0003800000 */
.L_x_44:
[----:B------:R-:W-:-:S04]  /*2880*/  UIADD3 UR4, UPT, UPT, UR6, 0x1, URZ ;  /* 0x0000000106047890 */ /* 0x000fc8000fffe0ff */
[----:B------:R-:W-:-:S04]  /*2890*/  UISETP.NE.AND UP0, UPT, UR4, 0x2, UPT ;  /* 0x000000020400788c */ /* 0x000fc8000bf05270 */
[----:B------:R-:W-:Y:S02]  /*28a0*/  USEL UR7, URZ, 0x1, UP0 ;  /* 0x00000001ff077887 */ /* 0x000fe40008000000 */
[----:B------:R-:W-:-:S04]  /*28b0*/  USEL UR4, UR4, URZ, UP0 ;  /* 0x000000ff04047287 */ /* 0x000fc80008000000 */
[----:B------:R-:W-:Y:S01]  /*28c0*/  ULEA UR4, UR4, UR37, 0x3 ;  /* 0x0000002504047291 */ /* 0x000fe2000f8e18ff */
[----:B-1----:R-:W-:-:S04]  /*28d0*/  LOP3.LUT R3, R12, UR7, RZ, 0x3c, !PT ;  /* 0x000000070c037c12 */ /* 0x002fc8000f8e3cff */
[----:B------:R-:W-:-:S04]  /*28e0*/  SHF.L.U32 R0, R3, 0x1f, RZ ;  /* 0x0000001f03007819 */ /* 0x000fc800000006ff */
[----:B------:R-:W1:Y:S02]  /*28f0*/  SYNCS.PHASECHK.TRANS64 P0, [UR4+0x70], R0 ;  /* 0x00007000ff0075a7 */ /* 0x000e640008001004 */
[----:B-1----:R-:W-:Y:S05]  /*2900*/  @P0 EXIT ;  /* 0x000000000000094d */ /* 0x002fea0003800000 */
[----:B------:R-:W-:Y:S02]  /*2910*/  SHF.L.U32 R3, R3, 0x1f, RZ ;  /* 0x0000001f03037819 */ /* 0x000fe400000006ff */
[----:B------:R-:W-:-:S07]  /*2920*/  MOV R0, UR4 ;  /* 0x0000000400007c02 */ /* 0x000fce0008000f00 */
.L_x_46:
[----:B-1----:R1:W2:Y:S02]  /*2930*/  SYNCS.PHASECHK.TRANS64.TRYWAIT P0, [R0+URZ+0x70], R3 ;  /* 0x00007003000075a7 */ /* 0x0022a400080011ff */
[----:B--2---:R-:W-:Y:S05]  /*2940*/  @!P0 NANOSLEEP.SYNCS 0x989680 ;  /* 0x009896800000895d */ /* 0x004fea0003900000 */
[----:B------:R-:W2:Y:S02]  /*2950*/  @!P0 SYNCS.PHASECHK.TRANS64 P0, [R0+URZ+0x70], R3 ;  /* 0x00007003000085a7 */ /* 0x000ea400080010ff */
[----:B--2---:R-:W-:Y:S05]  /*2960*/  @P0 EXIT ;  /* 0x000000000000094d */ /* 0x004fea0003800000 */
[----:B------:R-:W-:Y:S05]  /*2970*/  BRA `(.L_x_46) ;  /* 0xfffffffc00ec7947 */ /* 0x000fea000383ffff */
.L_x_39:
[----:B------:R-:W-:-:S09]  /*2980*/  UISETP.NE.AND UP1, UPT, UR8, URZ, UPT ;  /* 0x000000ff0800728c */ /* 0x000fd2000bf25270 */
[----:B------:R-:W-:Y:S05]  /*2990*/  BRA.U UP1, `(.L_x_47) ;  /* 0x0000000d01947547 */ /* 0x000fea000b800000 */
[----:B------:R-:W-:Y:S01]  /*29a0*/  UMOV UR4, 0x40 ;  /* 0x0000004000047882 */ /* 0x000fe20000000000 */
[----:B------:R-:W-:Y:S01]  /*29b0*/  NOP ;  /* 0x0000000000007918 */ /* 0x000fe20000000000 */
[----:B------:R-:W-:Y:S01]  /*29c0*/  ULEA UR4, UR37, UR4, 0x18 ;  /* 0x0000000425047291 */ /* 0x000fe2000f8ec0ff */
[----:B------:R-:W-:Y:S02]  /*29d0*/  UMOV UR5, 0x400 ;  /* 0x0000040000057882 */ /* 0x000fe40000000000 */
[----:B------:R-:W-:-:S06]  /*29e0*/  ULEA UR37, UR37, UR5, 0x18 ;  /* 0x0000000525257291 */ /* 0x000fcc000f8ec0ff */
[----:B------:R-:W1:Y:S02]  /*29f0*/  LDS.U8 R0, [UR4+0x1c] ;  /* 0x00001c04ff007984 */ /* 0x000e640008000000 */
[----:B-1----:R-:W-:-:S13]  /*2a00*/  ISETP.NE.AND P0, PT, R0, RZ, PT ;  /* 0x000000ff0000720c */ /* 0x002fda0003f05270 */
[----:B------:R-:W-:Y:S05]  /*2a10*/  @P0 BRA `(.L_x_48) ;  /* 0x0000000000580947 */ /* 0x000fea0003800000 */
[----:B------:R-:W-:-:S13]  /*2a20*/  ELECT P0, URZ, PT ;  /* 0x0000000000ff782f */ /* 0x000fda0003800000 */
[----:B------:R-:W-:Y:S05]  /*2a30*/  @!P0 BRA `(.L_x_49) ;  /* 0x0000000000608947 */ /* 0x000fea0003800000 */
[----:B------:R-:W-:Y:S01]  /*2a40*/  UMOV UR5, 0x10 ;  /* 0x0000001000057882 */ /* 0x000fe20000000000 */
[----:B------:R-:W-:Y:S01]  /*2a50*/  HFMA2 R0, -RZ, RZ, 0, 5.9604644775390625e-08 ;  /* 0x00000001ff007431 */ /* 0x000fe200000001ff */
[----:B------:R-:W-:-:S03]  /*2a60*/  MOV R2, 0xffff ;  /* 0x0000ffff00027802 */ /* 0x000fc60000000f00 */
[----:B------:R-:W-:Y:S04]  /*2a70*/  DEPBAR.LE SB1, 0x36 ;  /* 0x00009d800000791a */ /* 0x000fe80000000000 */
[----:B------:R-:W1:Y:S02]  /*2a80*/  UTCATOMSWS.FIND_AND_SET.ALIGN UP0, UR5, UR5 ;  /* 0x00000005000575e3 */ /* 0x000e640008000800 */
[----:B-1----:R-:W-:Y:S01]  /*2a90*/  MOV R3, UR5 ;  /* 0x0000000500037c02 */ /* 0x002fe20008000f00 */
[----:B------:R-:W-:Y:S06]  /*2aa0*/  BRA.U UP0, `(.L_x_50) ;  /* 0x0000000100187547 */ /* 0x000fec000b800000 */
.L_x_51:
[----:B------:R-:W-:Y:S05]  /*2ab0*/  NANOSLEEP 0x64 ;  /* 0x000000640000795d */ /* 0x000fea0003800000 */
[----:B------:R-:W-:-:S05]  /*2ac0*/  UMOV UR5, 0x10 ;  /* 0x0000001000057882 */ /* 0x000fca0000000000 */
[----:B------:R-:W-:Y:S04]  /*2ad0*/  DEPBAR.LE SB1, 0x36 ;  /* 0x00009d800000791a */ /* 0x000fe80000000000 */
[----:B------:R-:W1:Y:S02]  /*2ae0*/  UTCATOMSWS.FIND_AND_SET.ALIGN UP0, UR5, UR5 ;  /* 0x00000005000575e3 */ /* 0x000e640008000800 */
[----:B-1----:R-:W-:Y:S01]  /*2af0*/  MOV R3, UR5 ;  /* 0x0000000500037c02 */ /* 0x002fe20008000f00 */
[----:B------:R-:W-:Y:S05]  /*2b00*/  BRA.U !UP0, `(.L_x_51) ;  /* 0xfffffffd08e87547 */ /* 0x000fea000b83ffff */
.L_x_50:
[-C--:B------:R-:W-:Y:S02]  /*2b10*/  SHF.L.U32 R2, R2, R3.reuse, RZ ;  /* 0x0000000302027219 */ /* 0x080fe400000006ff */
[----:B------:R-:W-:Y:S01]  /*2b20*/  SHF.L.U32 R0, R0, R3, RZ ;  /* 0x0000000300007219 */ /* 0x000fe200000006ff */
[----:B------:R-:W-:Y:S02]  /*2b30*/  IMAD.SHL.U32 R3, R3, 0x20, RZ ;  /* 0x0000002003037824 */ /* 0x000fe400078e00ff */
[----:B------:R1:W-:Y:S04]  /*2b40*/  ATOMS.OR RZ, [UR4+0x14], R2 ;  /* 0x00001402ffff798c */ /* 0x0003e8000b000004 */
[----:B------:R1:W-:Y:S04]  /*2b50*/  ATOMS.OR RZ, [UR4+0x18], R0 ;  /* 0x00001800ffff798c */ /* 0x0003e8000b000004 */
[----:B------:R1:W-:Y:S01]  /*2b60*/  STS [UR37+0x110], R3 ;  /* 0x00011003ff007988 */ /* 0x0003e20008000825 */
[----:B------:R-:W-:Y:S05]  /*2b70*/  BRA `(.L_x_49) ;  /* 0x0000000000107947 */ /* 0x000fea0003800000 */
.L_x_48:
[----:B------:R-:W-:Y:S02]  /*2b80*/  MOV R0, 0xffffffff ;  /* 0xffffffff00007802 */ /* 0x000fe40000000f00 */
[----:B------:R-:W-:-:S03]  /*2b90*/  MOV R2, 0x2bc0 ;  /* 0x00002bc000027802 */ /* 0x000fc60000000f00 */
[----:B------:R1:W-:Y:S04]  /*2ba0*/  STS [UR37+0x110], R0 ;  /* 0x00011000ff007988 */ /* 0x0003e80008000825 */
[----:B-1-3-5:R-:W-:Y:S05]  /*2bb0*/  CALL.REL.NOINC `($__internal_1_$__cuda_sm10x_tcgen05_guardrail_trap_phase_invalid_during_alloc) ;  /* 0x0000004c00887944 */ /* 0x02afea0003c00000 */
.L_x_49:
[----:B------:R-:W-:Y:S05]  /*2bc0*/  WARPSYNC.ALL ;  /* 0x0000000000007948 */ /* 0x000fea0003800000 */
[----:B------:R-:W2:Y:S01]  /*2bd0*/  S2UR UR6, SR_CgaCtaId ;  /* 0x00000000000679c3 */ /* 0x000ea20000008800 */
[----:B------:R-:W-:Y:S01]  /*2be0*/  UMOV UR4, 0x400 ;  /* 0x0000040000047882 */ /* 0x000fe20000000000 */
[----:B------:R-:W-:-:S06]  /*2bf0*/  NOP ;  /* 0x0000000000007918 */ /* 0x000fcc0000000000 */
[----:B------:R-:W-:Y:S06]  /*2c00*/  BAR.ARV 0x6, 0xa0 ;  /* 0x0182800000007b1d */ /* 0x000fec0000002000 */
[----:B------:R-:W4:Y:S01]  /*2c10*/  LDCU UR7, c[0x0][0x38c] ;  /* 0x00007180ff0777ac */ /* 0x000f220008000800 */
[----:B------:R-:W-:Y:S01]  /*2c20*/  IMAD.MOV.U32 R11, RZ, RZ, 0x1 ;  /* 0x00000001ff0b7424 */ /* 0x000fe200078e00ff */
[----:B------:R-:W-:Y:S01]  /*2c30*/  CS2R R8, SRZ ;  /* 0x0000000000087805 */ /* 0x000fe2000001ff00 */
[----:B------:R-:W-:Y:S01]  /*2c40*/  IMAD.MOV.U32 R10, RZ, RZ, RZ ;  /* 0x000000ffff0a7224 */ /* 0x000fe200078e00ff */
[----:B------:R-:W-:Y:S01]  /*2c50*/  UMOV UR18, URZ ;  /* 0x000000ff00127c82 */ /* 0x000fe20008000000 */
[----:B------:R-:W-:Y:S01]  /*2c60*/  UMOV UR17, URZ ;  /* 0x000000ff00117c82 */ /* 0x000fe20008000000 */
[----:B------:R-:W-:Y:S01]  /*2c70*/  UMOV UR22, 0x0 ;  /* 0x0000000000167882 */ /* 0x000fe20000000000 */
[----:B------:R-:W-:Y:S01]  /*2c80*/  UMOV UR23, 0x42004a0 ;  /* 0x042004a000177882 */ /* 0x000fe20000000000 */
[----:B------:R-:W-:Y:S01]  /*2c90*/  UMOV UR20, 0x0 ;  /* 0x0000000000147882 */ /* 0x000fe20000000000 */
[----:B------:R-:W-:Y:S01]  /*2ca0*/  UMOV UR21, 0x42004a0 ;  /* 0x042004a000157882 */ /* 0x000fe20000000000 */
[----:B--2---:R-:W-:Y:S01]  /*2cb0*/  ULEA UR6, UR6, UR4, 0x18 ;  /* 0x0000000406067291 */ /* 0x004fe2000f8ec0ff */
[----:B------:R-:W2:Y:S03]  /*2cc0*/  LDCU UR4, c[0x0][0x38c] ;  /* 0x00007180ff0477ac */ /* 0x000ea60008000800 */
[----:B------:R-:W-:-:S02]  /*2cd0*/  UIADD3 UR11, UPT, UPT, UR6, 0x4400, URZ ;  /* 0x00004400060b7890 */ /* 0x000fc4000fffe0ff */
[----:B----4-:R-:W-:-:S03]  /*2ce0*/  UIADD3 UR7, UPT, UPT, UR7, 0x3f, URZ ;  /* 0x0000003f07077890 */ /* 0x010fc6000fffe0ff */
[----:B-1----:R-:W1:Y:S01]  /*2cf0*/  LDS R0, [UR6+0x110] ;  /* 0x00011006ff007984 */ /* 0x002e620008000800 */
[----:B------:R-:W-:Y:S02]  /*2d00*/  UIADD3 UR12, UPT, UPT, UR6, 0x7400, URZ ;  /* 0x00007400060c7890 */ /* 0x000fe4000fffe0ff */
[----:B------:R-:W-:Y:S02]  /*2d10*/  USHF.R.S32.HI UR5, URZ, 0x1f, UR7 ;  /* 0x0000001fff057899 */ /* 0x000fe40008011407 */
[----:B------:R-:W-:Y:S02]  /*2d20*/  USHF.R.U32.HI UR11, URZ, 0x4, UR11 ;  /* 0x00000004ff0b7899 */ /* 0x000fe4000801160b */
[----:B------:R-:W-:Y:S02]  /*2d30*/  ULEA.HI UR5, UR5, UR7, URZ, 0x6 ;  /* 0x0000000705057291 */ /* 0x000fe4000f8f30ff */
[----:B------:R-:W-:Y:S02]  /*2d40*/  USHF.R.U32.HI UR12, URZ, 0x4, UR12 ;  /* 0x00000004ff0c7899 */ /* 0x000fe4000801160c */
[----:B------:R-:W-:-:S02]  /*2d50*/  USHF.R.S32.HI UR5, URZ, 0x6, UR5 ;  /* 0x00000006ff057899 */ /* 0x000fc40008011405 */
[----:B------:R-:W-:Y:S02]  /*2d60*/  ULOP3.LUT UR11, UR11, 0x3fff, URZ, 0xc0, !UPT ;  /* 0x00003fff0b0b7892 */ /* 0x000fe4000f8ec0ff */
[----:B------:R-:W-:Y:S02]  /*2d70*/  UISETP.LT.AND UP0, UPT, UR5, 0x1, UPT ;  /* 0x000000010500788c */ /* 0x000fe4000bf01270 */
[----:B------:R-:W-:Y:S02]  /*2d80*/  ULOP3.LUT UR12, UR12, 0x3fff, URZ, 0xc0, !UPT ;  /* 0x00003fff0c0c7892 */ /* 0x000fe4000f8ec0ff */
[----:B------:R-:W-:Y:S02]  /*2d90*/  USEL UR10, UR5, 0x1, !UP0 ;  /* 0x00000001050a7887 */ /* 0x000fe4000c000000 */
[----:B------:R-:W-:Y:S02]  /*2da0*/  ULOP3.LUT UR11, UR11, 0x10000, URZ, 0xfc, !UPT ;  /* 0x000100000b0b7892 */ /* 0x000fe4000f8efcff */
[----:B------:R-:W-:-:S02]  /*2db0*/  ULOP3.LUT UR12, UR12, 0x10000, URZ, 0xfc, !UPT ;  /* 0x000100000c0c7892 */ /* 0x000fc4000f8efcff */
[----:B------:R-:W-:Y:S02]  /*2dc0*/  UIADD3 UR10, UPT, UPT, -UR10, URZ, URZ ;  /* 0x000000ff0a0a7290 */ /* 0x000fe4000fffe1ff */
[----:B--2---:R-:W-:Y:S01]  /*2dd0*/  UISETP.GE.AND UP3, UPT, UR4, 0x1, UPT ;  /* 0x000000010400788c */ /* 0x004fe2000bf66270 */
[----:B-1----:R-:W-:-:S15]  /*2de0*/  R2UR UR19, R0 ;  /* 0x00000000001372ca */ /* 0x002fde00000e0000 */
.L_x_58:
[----:B------:R-:W-:Y:S02]  /*2df0*/  LEA R0, R10, UR6, 0x3 ;  /* 0x000000060a007c11 */ /* 0x000fe4000f8e18ff */
[----:B------:R-:W-:Y:S02]  /*2e00*/  SHF.L.U32 R5, R9, 0x1f, RZ ;  /* 0x0000001f09057819 */ /* 0x000fe400000006ff */
[----:B------:R-:W-:Y:S01]  /*2e10*/  PLOP3.LUT P0, PT, PT, PT, UP3, 0x80, 0x8 ;  /* 0x000000000008781c */ /* 0x000fe20003f0f038 */
[----:B------:R-:W-:Y:S01]  /*2e20*/  VIADD R3, R0, 0x70 ;  /* 0x0000007000037836 */ /* 0x000fe20000000000 */
[----:B-1----:R-:W1:Y:S02]  /*2e30*/  SYNCS.PHASECHK.TRANS64.TRYWAIT P1, [R0+URZ+0x60], R5 ;  /* 0x00006005000075a7 */ /* 0x002e6400080211ff */
[----:B-1--4-:R-:W-:Y:S09]  /*2e40*/  @!P1 BRA `(.L_x_52) ;  /* 0x0000004400709947 */ /* 0x012ff20003800000 */
.L_x_117:
[----:B------:R-:W-:Y:S01]  /*2e50*/  LEA R4, R10, UR6, 0x4 ;  /* 0x000000060a047c11 */ /* 0x000fe2000f8e20ff */
[----:B------:R-:W-:Y:S01]  /*2e60*/  @UP3 ULEA UR4, UR17, UR6, 0x3 ;  /* 0x0000000611043291 */ /* 0x000fe2000f8e18ff */
[----:B------:R-:W-:Y:S01]  /*2e70*/  PLOP3.LUT P2, PT, PT, PT, PT, 0x80, 0x8 ;  /* 0x000000000008781c */ /* 0x000fe20003f4f070 */
[----:B------:R-:W-:Y:S01]  /*2e80*/  ULEA UR8, UR18, UR6, 0x3 ;  /* 0x0000000612087291 */ /* 0x000fe2000f8e18ff */
[----:B------:R-:W-:Y:S02]  /*2e90*/  PRMT R3, RZ, 0x654, R3 ;  /* 0x00000654ff037816 */ /* 0x000fe40000000003 */
[----:B-1----:R-:W1:Y:S01]  /*2ea0*/  LDS.128 R4, [R4+0xf0] ;  /* 0x0000f00004047984 */ /* 0x002e620000000c00 */
[----:B------:R-:W-:Y:S02]  /*2eb0*/  @P0 SHF.L.U32 R2, R8, 0x1f, RZ ;  /* 0x0000001f08020819 */ /* 0x000fe400000006ff */
[----:B------:R-:W-:Y:S01]  /*2ec0*/  SHF.L.U32 R0, R11, 0x1f, RZ ;  /* 0x0000001f0b007819 */ /* 0x000fe200000006ff */
[----:B------:R-:W-:Y:S01]  /*2ed0*/  @!PT LDS RZ, [RZ] ;  /* 0x00000000fffff984 */ /* 0x000fe20000000800 */
[----:B------:R-:W-:Y:S01]  /*2ee0*/  @!PT LDS RZ, [RZ] ;  /* 0x00000000fffff984 */ /* 0x000fe20000000800 */
[----:B------:R-:W-:Y:S01]  /*2ef0*/  @!PT LDS RZ, [RZ] ;  /* 0x00000000fffff984 */ /* 0x000fe20000000800 */
[----:B------:R-:W-:Y:S01]  /*2f00*/  @!PT LDS RZ, [RZ] ;  /* 0x00000000fffff984 */ /* 0x000fe20000000800 */
[----:B------:R2:W-:Y:S06]  /*2f10*/  MEMBAR.ALL.CTA ;  /* 0x0000000000007992 */ /* 0x0005ec0000008000 */
[----:B--2---:R-:W2:Y:S02]  /*2f20*/  FENCE.VIEW.ASYNC.S ;  /* 0x00000000000073c6 */ /* 0x004ea40000000000 */
[----:B--2---:R2:W-:Y:S01]  /*2f30*/  SYNCS.ARRIVE.TRANS64.RED.A1T0 RZ, [R3+URZ], RZ ;  /* 0x000000ff03ff79a7 */ /* 0x0045e200081004ff */
[----:B------:R2:W4:Y:S01]  /*2f40*/  @P0 SYNCS.PHASECHK.TRANS64.TRYWAIT P2, [UR4], R2 ;  /* 0x00000002ff0005a7 */ /* 0x0005220008041104 */
[----:B------:R-:W-:Y:S01]  /*2f50*/  ULEA.HI UR4, UR18, UR18, URZ, 0x1 ;  /* 0x0000001212047291 */ /* 0x000fe2000f8f08ff */
[----:B-1----:R-:W-:-:S03]  /*2f60*/  LOP3.LUT P1, RZ, R6, 0x1, RZ, 0xc0, !PT ;  /* 0x0000000106ff7812 */ /* 0x002fc6000782c0ff */
[----:B------:R-:W-:Y:S02]  /*2f70*/  USHF.L.U32 UR9, UR4, 0x6, URZ ;  /* 0x0000000604097899 */ /* 0x000fe400080006ff */
[----:B------:R-:W-:Y:S02]  /*2f80*/  ULOP3.LUT UR4, UR4, 0xffe, URZ, 0xc0, !UPT ;  /* 0x00000ffe04047892 */ /* 0x000fe4000f8ec0ff */
[----:B------:R-:W-:Y:S02]  /*2f90*/  ULOP3.LUT UR9, UR9, 0xffffff80, URZ, 0xc0, !UPT ;  /* 0xffffff8009097892 */ /* 0x000fe4000f8ec0ff */
[----:B------:R-:W-:Y:S02]  /*2fa0*/  UIADD3 UR4, UPT, UPT, -UR4, UR18, URZ ;  /* 0x0000001204047290 */ /* 0x000fe4000fffe1ff */
[----:B------:R-:W-:Y:S01]  /*2fb0*/  UIADD3 UR9, UPT, UPT, UR19, UR9, URZ ;  /* 0x0000000913097290 */ /* 0x000fe2000fffe0ff */
[----:B------:R-:W1:Y:S03]  /*2fc0*/  SYNCS.PHASECHK.TRANS64.TRYWAIT P0, [UR8+0xa0], R0 ;  /* 0x0000a000ff0075a7 */ /* 0x000e660008001108 */
[----:B------:R-:W-:Y:S01]  /*2fd0*/  ULEA UR9, UR4, UR9, 0x14 ;  /* 0x0000000904097291 */ /* 0x000fe2000f8ea0ff */
[----:B-12-4-:R-:W-:Y:S11]  /*2fe0*/  @!P0 BRA `(.L_x_53) ;  /* 0x00000044001c8947 */ /* 0x016ff60003800000 */
.L_x_119:
[----:B------:R-:W-:Y:S01]  /*2ff0*/  IADD3 R10, PT, PT, R10, 0x1, RZ ;  /* 0x000000010a0a7810 */ /* 0x000fe20007ffe0ff */
[----:B------:R-:W-:Y:S06]  /*3000*/  BRA.U !UP3, `(.L_x_54) ;  /* 0x000000010b987547 */ /* 0x000fec000b800000 */
[----:B------:R-:W-:Y:S01]  /*3010*/  UPLOP3.LUT UP4, UPT, UPT, UPT, UPT, 0x40, 0x4 ;  /* 0x000000000004789c */ /* 0x000fe20003f8e870 */
[----:B------:R-:W-:Y:S01]  /*3020*/  UMOV UR16, UR10 ;  /* 0x0000000a00107c82 */ /* 0x000fe20008000000 */
[----:B------:R-:W-:Y:S01]  /*3030*/  UMOV UR15, UR5 ;  /* 0x00000005000f7c82 */ /* 0x000fe20008000000 */
[----:B------:R-:W-:-:S08]  /*3040*/  UMOV UR14, UR17 ;  /* 0x00000011000e7c82 */ /* 0x000fd00008000000 */
.L_x_57:
[----:B------:R-:W-:Y:S02]  /*3050*/  UIADD3 UR16, UPT, UPT, UR16, 0x1, URZ ;  /* 0x0000000110107890 */ /* 0x000fe4000fffe0ff */
[----:B--2---:R-:W-:Y:S02]  /*3060*/  ULEA UR7, UR14, UR6, 0x3 ;  /* 0x000000060e077291 */ /* 0x004fe4000f8e18ff */
[----:B------:R-:W-:Y:S01]  /*3070*/  UISETP.NE.AND UP0, UPT, UR16, URZ, UPT ;  /* 0x000000ff1000728c */ /* 0x000fe2000bf05270 */
[----:B----4-:R-:W-:Y:S10]  /*3080*/  @P2 BRA `(.L_x_55) ;  /* 0x00000000000c2947 */ /* 0x010ff40003800000 */
[----:B-1----:R-:W-:Y:S04]  /*3090*/  SHF.L.U32 R3, R8, 0x1f, RZ ;  /* 0x0000001f08037819 */ /* 0x002fe800000006ff */
[----:B------:R-:W1:Y:S02]  /*30a0*/  SYNCS.PHASECHK.TRANS64.TRYWAIT P0, [UR7], R3 ;  /* 0x00000003ff0075a7 */ /* 0x000e640008001107 */
[----:B-1----:R-:W-:Y:S05]  /*30b0*/  @!P0 BRA `(.L_x_56) ;  /* 0x0000004400008947 */ /* 0x002fea0003800000 */
.L_x_55:
[----:B------:R-:W-:Y:S01]  /*30c0*/  UISETP.NE.AND UP1, UPT, UR15, 0x1, UPT ;  /* 0x000000010f00788c */ /* 0x000fe2000bf25270 */
[----:B------:R-:W-:Y:S01]  /*30d0*/  PLOP3.LUT P2, PT, PT, PT, PT, 0x80, 0x8 ;  /* 0x000000000008781c */ /* 0x000fe20003f4f070 */
[----:B------:R-:W-:Y:S02]  /*30e0*/  UIADD3 UR17, UPT, UPT, UR14, 0x1, URZ ;  /* 0x000000010e117890 */ /* 0x000fe4000fffe0ff */
[----:B------:R-:W-:Y:S02]  /*30f0*/  ULEA UR24, UR14, UR12, 0x9 ;  /* 0x0000000c0e187291 */ /* 0x000fe4000f8e48ff */
[----:B------:R-:W-:Y:S01]  /*3100*/  UISETP.NE.AND UP2, UPT, UR17, 0x3, UPT ;  /* 0x000000031100788c */ /* 0x000fe2000bf45270 */
[----:B------:R-:W-:Y:S01]  /*3110*/  PLOP3.LUT P0, PT, PT, PT, UP1, 0x80, 0x8 ;  /* 0x000000000008781c */ /* 0x000fe20003f0f018 */
[----:B------:R-:W-:Y:S02]  /*3120*/  ULEA UR26, UR14, UR11, 0x8 ;  /* 0x0000000b0e1a7291 */ /* 0x000fe4000f8e40ff */
[----:B------:R-:W-:Y:S02]  /*3130*/  USEL UR13, URZ, 0x1, UP2 ;  /* 0x00000001ff0d7887 */ /* 0x000fe40009000000 */
[----:B------:R-:W-:Y:S02]  /*3140*/  USEL UR17, UR17, URZ, UP2 ;  /* 0x000000ff11117287 */ /* 0x000fe40009000000 */
[----:B------:R-:W-:Y:S02]  /*3150*/  UIADD3 UR30, UPT, UPT, UR24, 0x2, URZ ;  /* 0x00000002181e7890 */ /* 0x000fe4000fffe0ff */
[----:B------:R-:W-:Y:S01]  /*3160*/  @UP1 ULEA UR4, UR17, UR6, 0x3 ;  /* 0x0000000611041291 */ /* 0x000fe2000f8e18ff */
[----:B------:R-:W-:Y:S01]  /*3170*/  LOP3.LUT R8, R8, UR13, RZ, 0x3c, !PT ;  /* 0x0000000d08087c12 */ /* 0x000fe2000f8e3cff */
[----:B------:R-:W-:Y:S02]  /*3180*/  UIADD3 UR28, UPT, UPT, UR26, 0x2, URZ ;  /* 0x000000021a1c7890 */ /* 0x000fe4000fffe0ff */
[----:B------:R-:W-:Y:S01]  /*3190*/  UIADD3 UR7, UPT, UPT, UR7, 0x18, URZ ;  /* 0x0000001807077890 */ /* 0x000fe2000fffe0ff */
[----:B-1----:R-:W-:Y:S01]  /*31a0*/  @P0 SHF.L.U32 R0, R8, 0x1f, RZ ;  /* 0x0000001f08000819 */ /* 0x002fe200000006ff */
[----:B------:R-:W-:Y:S01]  /*31b0*/  UMOV UR25, 0x80004020 ;  /* 0x8000402000197882 */ /* 0x000fe20000000000 */
[----:B------:R-:W-:Y:S01]  /*31c0*/  UMOV UR27, 0x80004020 ;  /* 0x80004020001b7882 */ /* 0x000fe20000000000 */
[----:B------:R-:W-:Y:S01]  /*31d0*/  UMOV UR31, 0x80004020 ;  /* 0x80004020001f7882 */ /* 0x000fe20000000000 */
[----:B------:R2:W4:Y:S01]  /*31e0*/  @P0 SYNCS.PHASECHK.TRANS64.TRYWAIT P2, [UR4], R0 ;  /* 0x00000000ff0005a7 */ /* 0x0005220008041104 */
[----:B------:R-:W-:Y:S01]  /*31f0*/  UIADD3 UR15, UPT, UPT, UR15, -0x1, URZ ;  /* 0xffffffff0f0f7890 */ /* 0x000fe2000fffe0ff */
[----:B------:R2:W-:Y:S01]  /*3200*/  UTCIMMA gdesc[UR26], gdesc[UR24], tmem[UR9], tmem[UR22], idesc[UR23], UP4 ;  /* 0x00ff16181a0075ea */ /* 0x0005e2000a000109 */
[----:B------:R-:W-:Y:S01]  /*3210*/  UPLOP3.LUT UP4, UPT, UPT, UPT, UPT, 0x80, 0x8 ;  /* 0x000000000008789c */ /* 0x000fe20003f8f070 */
[----:B------:R-:W-:Y:S01]  /*3220*/  UMOV UR29, 0x80004020 ;  /* 0x80004020001d7882 */ /* 0x000fe20000000000 */
[----:B------:R-:W-:Y:S01]  /*3230*/  UMOV UR14, UR17 ;  /* 0x00000011000e7c82 */ /* 0x000fe20008000000 */
[----:B------:R2:W-:Y:S01]  /*3240*/  UTCIMMA gdesc[UR28], gdesc[UR30], tmem[UR9], tmem[UR20], idesc[UR21], UPT ;  /* 0x00ff141e1c0075ea */ /* 0x0005e2000b800109 */
[----:B------:R2:W-:Y:S01]  /*3250*/  UTCBAR [UR7], URZ ;  /* 0x000000ff070073e9 */ /* 0x0005e200080000ff */
[----:B------:R-:W-:Y:S06]  /*3260*/  BRA.U UP0, `(.L_x_57) ;  /* 0xfffffffd00787547 */ /* 0x000fec000b83ffff */
.L_x_54:
[----:B------:R-:W-:Y:S01]  /*3270*/  UIADD3 UR18, UPT, UPT, UR18, 0x1, URZ ;  /* 0x0000000112127890 */ /* 0x000fe2000fffe0ff */
[C---:B------:R-:W-:Y:S01]  /*3280*/  ISETP.NE.AND P0, PT, R10.reuse, 0x2, PT ;  /* 0x000000020a00780c */ /* 0x040fe20003f05270 */
[----:B------:R-:W-:Y:S02]  /*3290*/  UIADD3 UR8, UPT, UPT, UR8, 0x80, URZ ;  /* 0x0000008008087890 */ /* 0x000fe4000fffe0ff */
[----:B------:R-:W-:Y:S01]  /*32a0*/  UISETP.NE.AND UP0, UPT, UR18, 0x4, UPT ;  /* 0x000000041200788c */ /* 0x000fe2000bf05270 */
[----:B-12---:R-:W-:Y:S02]  /*32b0*/  SEL R0, RZ, 0x1, P0 ;  /* 0x00000001ff007807 */ /* 0x006fe40000000000 */
[----:B------:R-:W-:Y:S01]  /*32c0*/  SEL R10, R10, RZ, P0 ;  /* 0x000000ff0a0a7207 */ /* 0x000fe20000000000 */
[----:B------:R-:W-:Y:S01]  /*32d0*/  USEL UR4, URZ, 0x1, UP0 ;  /* 0x00000001ff047887 */ /* 0x000fe20008000000 */
[----:B------:R-:W-:Y:S01]  /*32e0*/  LOP3.LUT R9, R9, R0, RZ, 0x3c, !PT ;  /* 0x0000000009097212 */ /* 0x000fe200078e3cff */
[----:B------:R-:W-:Y:S01]  /*32f0*/  USEL UR18, UR18, URZ, UP0 ;  /* 0x000000ff12127287 */ /* 0x000fe20008000000 */
[----:B------:R1:W-:Y:S03]  /*3300*/  UTCBAR [UR8], URZ ;  /* 0x000000ff080073e9 */ /* 0x0003e600080000ff */
[----:B------:R-:W-:Y:S01]  /*3310*/  LOP3.LUT R11, R11, UR4, RZ, 0x3c, !PT ;  /* 0x000000040b0b7c12 */ /* 0x000fe2000f8e3cff */
[----:B------:R-:W-:Y:S07]  /*3320*/  @P1 BRA `(.L_x_58) ;  /* 0xfffffff800b01947 */ /* 0x000fee000383ffff */
[----:B------:R-:W2:Y:S01]  /*3330*/  S2UR UR4, SR_CgaCtaId ;  /* 0x00000000000479c3 */ /* 0x000ea20000008800 */
[----:B------:R-:W-:Y:S01]  /*3340*/  ELECT P0, URZ, PT ;  /* 0x0000000000ff782f */ /* 0x000fe20003800000 */
[----:B------:R-:W-:Y:S01]  /*3350*/  IMAD.MOV.U32 R0, RZ, RZ, 0x1 ;  /* 0x00000001ff007424 */ /* 0x000fe200078e00ff */
[----:B------:R-:W-:Y:S01]  /*3360*/  UIADD3 UR6, UPT, UPT, UR6, 0xa0, URZ ;  /* 0x000000a006067890 */ /* 0x000fe2000fffe0ff */
[----:B------:R-:W-:Y:S01]  /*3370*/  SHF.L.U32 R3, R11, 0x1f, RZ ;  /* 0x0000001f0b037819 */ /* 0x000fe200000006ff */
[----:B------:R-:W-:-:S03]  /*3380*/  UMOV UR5, 0x40 ;  /* 0x0000004000057882 */ /* 0x000fc60000000000 */
[----:B------:R-:W-:Y:S01]  /*3390*/  UVIRTCOUNT.DEALLOC.SMPOOL 0x80 ;  /* 0x000000800000784c */ /* 0x000fe20000000000 */
[----:B--2---:R-:W-:Y:S02]  /*33a0*/  ULEA UR4, UR4, UR5, 0x18 ;  /* 0x0000000504047291 */ /* 0x004fe4000f8ec0ff */
[----:B------:R-:W-:-:S07]  /*33b0*/  ULEA UR5, UR18, UR6, 0x3 ;  /* 0x0000000612057291 */ /* 0x000fce000f8e18ff */
[----:B------:R2:W-:Y:S02]  /*33c0*/  @P0 STS.U8 [UR4+0x1c], R0 ;  /* 0x00001c00ff000988 */ /* 0x0005e40008000004 */
[----:B------:R-:W3:Y:S02]  /*33d0*/  SYNCS.PHASECHK.TRANS64.TRYWAIT P0, [UR5], R3 ;  /* 0x00000003ff0075a7 */ /* 0x000ee40008001105 */
[----:B--23--:R-:W-:Y:S05]  /*33e0*/  @!P0 BRA `(.L_x_59) ;  /* 0x00000040004c8947 */ /* 0x00cfea0003800000 */
.L_x_122:
[----:B------:R-:W-:-:S04]  /*33f0*/  UIADD3 UR7, UPT, UPT, UR18, 0x1, URZ ;  /* 0x0000000112077890 */ /* 0x000fc8000fffe0ff */
[----:B------:R-:W-:-:S04]  /*3400*/  UISETP.NE.AND UP0, UPT, UR7, 0x4, UPT ;  /* 0x000000040700788c */ /* 0x000fc8000bf05270 */
[----:B-1----:R-:W-:Y:S02]  /*3410*/  USEL UR8, URZ, 0x1, UP0 ;  /* 0x00000001ff087887 */ /* 0x002fe40008000000 */
[----:B------:R-:W-:-:S04]  /*3420*/  USEL UR7, UR7, URZ, UP0 ;  /* 0x000000ff07077287 */ /* 0x000fc80008000000 */
[----:B------:R-:W-:Y:S01]  /*3430*/  ULEA UR5, UR7, UR6, 0x3 ;  /* 0x0000000607057291 */ /* 0x000fe2000f8e18ff */
[----:B------:R-:W-:-:S04]  /*3440*/  LOP3.LUT R2, R11, UR8, RZ, 0x3c, !PT ;  /* 0x000000080b027c12 */ /* 0x000fc8000f8e3cff */
[----:B--2---:R-:W-:-:S04]  /*3450*/  SHF.L.U32 R3, R2, 0x1f, RZ ;  /* 0x0000001f02037819 */ /* 0x004fc800000006ff */
[----:B------:R-:W1:Y:S02]  /*3460*/  SYNCS.PHASECHK.TRANS64.TRYWAIT P0, [UR5], R3 ;  /* 0x00000003ff0075a7 */ /* 0x000e640008001105 */
[----:B-1----:R-:W-:Y:S05]  /*3470*/  @!P0 BRA `(.L_x_60) ;  /* 0x0000004000408947 */ /* 0x002fea0003800000 */
.L_x_124:
        /* <DEDUP_REMOVED lines=9> */
.L_x_126:
[----:B------:R-:W-:-:S04]  /*3510*/  UIADD3 UR7, UPT, UPT, UR7, 0x1, URZ ;  /* 0x0000000107077890 */ /* 0x000fc8000fffe0ff */
[----:B------:R-:W-:-:S04]  /*3520*/  UISETP.NE.AND UP0, UPT, UR7, 0x4, UPT ;  /* 0x000000040700788c */ /* 0x000fc8000bf05270 */
[----:B------:R-:W-:Y:S02]  /*3530*/  USEL UR5, URZ, 0x1, UP0 ;  /* 0x00000001ff057887 */ /* 0x000fe40008000000 */
[----:B------:R-:W-:-:S04]  /*3540*/  USEL UR7, UR7, URZ, UP0 ;  /* 0x000000ff07077287 */ /* 0x000fc80008000000 */
[----:B------:R-:W-:Y:S01]  /*3550*/  ULEA UR7, UR7, UR6, 0x3 ;  /* 0x0000000607077291 */ /* 0x000fe2000f8e18ff */
[----:B-1----:R-:W-:-:S04]  /*3560*/  LOP3.LUT R3, R2, UR5, RZ, 0x3c, !PT ;  /* 0x0000000502037c12 */ /* 0x002fc8000f8e3cff */
[----:B------:R-:W-:-:S04]  /*3570*/  SHF.L.U32 R3, R3, 0x1f, RZ ;  /* 0x0000001f03037819 */ /* 0x000fc800000006ff */
[----:B------:R-:W1:Y:S02]  /*3580*/  SYNCS.PHASECHK.TRANS64.TRYWAIT P0, [UR7], R3 ;  /* 0x00000003ff0075a7 */ /* 0x000e640008001107 */
[----:B-1----:R-:W-:Y:S05]  /*3590*/  @!P0 BRA `(.L_x_62) ;  /* 0x0000004000288947 */ /* 0x002fea0003800000 */
.L_x_128:
[----:B------:R-:W-:Y:S01]  /*35a0*/  NOP ;  /* 0x0000000000007918 */ /* 0x000fe20000000000 */
[----:B-1----:R-:W1:Y:S01]  /*35b0*/  LDS R0, [UR4+0x14] ;  /* 0x00001404ff007984 */ /* 0x002e620008000800 */
[----:B------:R-:W-:Y:S01]  /*35c0*/  ULOP3.LUT UR6, UR19, 0xffff, URZ, 0xc0, !UPT ;  /* 0x0000ffff13067892 */ /* 0x000fe2000f8ec0ff */
[----:B------:R-:W-:Y:S01]  /*35d0*/  UMOV UR8, 0xffff ;  /* 0x0000ffff00087882 */ /* 0x000fe20000000000 */
[----:B------:R-:W-:Y:S02]  /*35e0*/  UMOV UR5, 0x1 ;  /* 0x0000000100057882 */ /* 0x000fe40000000000 */
[----:B------:R-:W-:-:S04]  /*35f0*/  USHF.R.U32.HI UR6, URZ, 0x5, UR6 ;  /* 0x00000005ff067899 */ /* 0x000fc80008011606 */
[----:B------:R-:W-:Y:S02]  /*3600*/  USHF.L.U32 UR8, UR8, UR6, URZ ;  /* 0x0000000608087299 */ /* 0x000fe400080006ff */
[----:B------:R-:W-:-:S04]  /*3610*/  USHF.L.U32 UR5, UR5, UR6, URZ ;  /* 0x0000000605057299 */ /* 0x000fc800080006ff */
[----:B-1----:R-:W-:-:S04]  /*3620*/  LOP3.LUT R0, R0, UR8, RZ, 0xc0, !PT ;  /* 0x0000000800007c12 */ /* 0x002fc8000f8ec0ff */
[----:B------:R-:W-:-:S13]  /*3630*/  ISETP.NE.AND P0, PT, R0, UR8, PT ;  /* 0x0000000800007c0c */ /* 0x000fda000bf05270 */
[----:B------:R-:W-:Y:S05]  /*3640*/  @P0 BRA `(.L_x_63) ;  /* 0x0000000000580947 */ /* 0x000fea0003800000 */
[----:B------:R-:W1:Y:S02]  /*3650*/  LDS R0, [UR4+0x18] ;  /* 0x00001804ff007984 */ /* 0x000e640008000800 */
[----:B-1----:R-:W-:-:S04]  /*3660*/  LOP3.LUT R0, R0, UR5, RZ, 0xc0, !PT ;  /* 0x0000000500007c12 */ /* 0x002fc8000f8ec0ff */
[----:B------:R-:W-:-:S13]  /*3670*/  ISETP.NE.AND P0, PT, R0, UR5, PT ;  /* 0x0000000500007c0c */ /* 0x000fda000bf05270 */
[----:B------:R-:W-:Y:S05]  /*3680*/  @P0 BRA `(.L_x_64) ;  /* 0x00000000003c0947 */ /* 0x000fea0003800000 */
[----:B------:R-:W1:Y:S01]  /*3690*/  S2R R2, SR_LANEID ;  /* 0x0000000000027919 */ /* 0x000e620000000000 */
[----:B------:R-:W-:Y:S01]  /*36a0*/  ULOP3.LUT UR8, URZ, UR8, URZ, 0x33, !UPT ;  /* 0x00000008ff087292 */ /* 0x000fe2000f8e33ff */
[----:B------:R-:W-:Y:S01]  /*36b0*/  LOP3.LUT R4, RZ, UR5, RZ, 0x33, !PT ;  /* 0x00000005ff047c12 */ /* 0x000fe2000f8e33ff */
[----:B------:R-:W-:Y:S02]  /*36c0*/  VOTEU.ANY UR7, UPT, PT ;  /* 0x0000000000077886 */ /* 0x000fe400038e0100 */
[----:B------:R-:W-:Y:S01]  /*36d0*/  UFLO.U32 UR7, UR7 ;  /* 0x00000007000772bd */ /* 0x000fe200080e0000 */
[----:B------:R-:W2:Y:S01]  /*36e0*/  REDUX UR5, R4 ;  /* 0x00000000040573c4 */ /* 0x000ea20000000000 */
[----:B------:R-:W-:-:S06]  /*36f0*/  IMAD.U32 R0, RZ, RZ, UR8 ;  /* 0x00000008ff007e24 */ /* 0x000fcc000f8e00ff */
[----:B------:R3:W-:Y:S01]  /*3700*/  UTCATOMSWS.AND URZ, UR8 ;  /* 0x0000000800ff79e3 */ /* 0x0007e20008000000 */
[----:B------:R-:W4:Y:S01]  /*3710*/  REDUX UR6, R0 ;  /* 0x00000000000673c4 */ /* 0x000f220000000000 */
[----:B-1----:R-:W-:Y:S01]  /*3720*/  ISETP.EQ.U32.AND P0, PT, R2, UR7, PT ;  /* 0x0000000702007c0c */ /* 0x002fe2000bf02070 */
[----:B--2---:R-:W-:Y:S01]  /*3730*/  IMAD.U32 R2, RZ, RZ, UR5 ;  /* 0x00000005ff027e24 */ /* 0x004fe2000f8e00ff */
[----:B----4-:R-:W-:-:S11]  /*3740*/  MOV R3, UR6 ;  /* 0x0000000600037c02 */ /* 0x010fd60008000f00 */
[----:B------:R3:W-:Y:S04]  /*3750*/  @P0 ATOMS.AND RZ, [UR4+0x14], R3 ;  /* 0x00001403ffff098c */ /* 0x0007e8000a800004 */
[----:B------:R3:W-:Y:S01]  /*3760*/  @P0 ATOMS.AND RZ, [UR4+0x18], R2 ;  /* 0x00001802ffff098c */ /* 0x0007e2000a800004 */
[----:B------:R-:W-:Y:S05]  /*3770*/  BRA `(.L_x_65) ;  /* 0x0000000000147947 */ /* 0x000fea0003800000 */
.L_x_64:
[----:B------:R-:W-:Y:S02]  /*3780*/  MOV R2, 0x37a0 ;  /* 0x000037a000027802 */ /* 0x000fe40000000f00 */
[----:B----45:R-:W-:Y:S05]  /*3790*/  CALL.REL.NOINC `($__internal_0_$__cuda_sm10x_tcgen05_guardrail_trap_col_being_dealloced_not_returned_by_alloc) ;  /* 0x0000004000847944 */ /* 0x030fea0003c00000 */
[----:B------:R-:W-:Y:S05]  /*37a0*/  BRA `(.L_x_65) ;  /* 0x0000000000087947 */ /* 0x000fea0003800000 */
.L_x_63:
[----:B------:R-:W-:Y:S02]  /*37b0*/  MOV R2, 0x37d0 ;  /* 0x000037d000027802 */ /* 0x000fe40000000f00 */
[----:B----45:R-:W-:Y:S05]  /*37c0*/  CALL.REL.NOINC `($__internal_2_$__cuda_sm10x_tcgen05_guardrail_trap_unallocated_columns_being_dealloced) ;  /* 0x0000004000907944 */ /* 0x030fea0003c00000 */
.L_x_65:
[----:B------:R-:W-:Y:S01]  /*37d0*/  NOP ;  /* 0x0000000000007918 */ /* 0x000fe20000000000 */
[----:B---3--:R-:W-:Y:S05]  /*37e0*/  EXIT ;  /* 0x000000000000794d */ /* 0x008fea0003800000 */
.L_x_47:
[----:B------:R-:W-:-:S09]  /*37f0*/  UISETP.NE.OR UP2, UPT, UR8, 0x3, !UP2 ;  /* 0x000000030800788c */ /* 0x000fd2000d745670 */
[----:B------:R-:W-:Y:S05]  /*3800*/  BRA.U UP2, `(.L_x_66) ;  /* 0x0000000d02407547 */ /* 0x000fea000b800000 */
[----:B------:R-:W1:Y:S01]  /*3810*/  LDC R0, c[0x0][0xb30] ;  /* 0x0002cc00ff007b82 */ /* 0x000e620000000800 */
[----:B------:R-:W2:Y:S01]  /*3820*/  LDCU.64 UR8, c[0x0][0x888] ;  /* 0x00011100ff0877ac */ /* 0x000ea20008000a00 */
[----:B------:R-:W-:Y:S02]  /*3830*/  HFMA2 R29, -RZ, RZ, 0, 0 ;  /* 0x00000000ff1d7431 */ /* 0x000fe400000001ff */
[----:B------:R-:W-:Y:S01]  /*3840*/  IMAD.MOV.U32 R31, RZ, RZ, 0x1 ;  /* 0x00000001ff1f7424 */ /* 0x000fe200078e00ff */
[----:B------:R-:W-:Y:S01]  /*3850*/  MOV R23, 0x1000 ;  /* 0x0000100000177802 */ /* 0x000fe20000000f00 */
[----:B------:R-:W4:Y:S01]  /*3860*/  LDCU.64 UR4, c[0x0][0x890] ;  /* 0x00011200ff0477ac */ /* 0x000f220008000a00 */
[----:B------:R-:W-:Y:S01]  /*3870*/  IMAD.MOV.U32 R30, RZ, RZ, RZ ;  /* 0x000000ffff1e7224 */ /* 0x000fe200078e00ff */
[----:B------:R-:W3:Y:S01]  /*3880*/  LDC R19, c[0x0][0x370] ;  /* 0x0000dc00ff137b82 */ /* 0x000ee20000000800 */
[----:B------:R-:W-:Y:S01]  /*3890*/  UMOV UR7, 0x400 ;  /* 0x0000040000077882 */ /* 0x000fe20000000000 */
[----:B------:R-:W-:-:S02]  /*38a0*/  UPLOP3.LUT UP1, UPT, UPT, UPT, UPT, 0x40, 0x4 ;  /* 0x000000000004789c */ /* 0x000fc40003f2e870 */
[----:B------:R-:W-:-:S04]  /*38b0*/  ULEA UR7, UR37, UR7, 0x18 ;  /* 0x0000000725077291 */ /* 0x000fc8000f8ec0ff */
[----:B------:R-:W3:Y:S01]  /*38c0*/  LDC R2, c[0x0][0xb0c] ;  /* 0x0002c300ff027b82 */ /* 0x000ee20000000800 */
[----:B------:R-:W-:Y:S02]  /*38d0*/  UIADD3 UR13, UPT, UPT, UR7, 0x38, URZ ;  /* 0x00000038070d7890 */ /* 0x000fe4000fffe0ff */
[----:B--2---:R-:W-:Y:S02]  /*38e0*/  UISETP.NE.U32.AND UP2, UPT, UR8, URZ, UPT ;  /* 0x000000ff0800728c */ /* 0x004fe4000bf45070 */
[----:B------:R-:W-:Y:S02]  /*38f0*/  UIADD3 UR17, UPT, UPT, UR7, 0x30, URZ ;  /* 0x0000003007117890 */ /* 0x000fe4000fffe0ff */
[----:B----4-:R-:W-:Y:S01]  /*3900*/  UISETP.NE.U32.AND UP3, UPT, UR4, URZ, UPT ;  /* 0x000000ff0400728c */ /* 0x010fe2000bf65070 */
[----:B------:R-:W2:Y:S01]  /*3910*/  LDC R18, c[0x0][0xb20] ;  /* 0x0002c800ff127b82 */ /* 0x000ea20000000800 */
[----:B-1----:R-:W-:Y:S01]  /*3920*/  ISETP.NE.AND P1, PT, R0, 0x1, PT ;  /* 0x000000010000780c */ /* 0x002fe20003f25270 */
[----:B------:R-:W-:-:S02]  /*3930*/  UISETP.NE.AND.EX UP2, UPT, UR9, URZ, UPT, UP2 ;  /* 0x000000ff0900728c */ /* 0x000fc4000bf45320 */
[----:B------:R-:W-:Y:S02]  /*3940*/  UPRMT UR13, UR37, 0x654, UR13 ;  /* 0x00000654250d7896 */ /* 0x000fe4000800000d */
[----:B------:R-:W-:Y:S02]  /*3950*/  UISETP.NE.AND.EX UP3, UPT, UR5, URZ, UPT, UP3 ;  /* 0x000000ff0500728c */ /* 0x000fe4000bf65330 */
[----:B------:R-:W1:Y:S08]  /*3960*/  LDC.64 R32, c[0x0][0x348] ;  /* 0x0000d200ff207b82 */ /* 0x000e700000000a00 */
[----:B------:R-:W4:Y:S08]  /*3970*/  LDC.64 R16, c[0x0][0xb10] ;  /* 0x0002c400ff107b82 */ /* 0x000f300000000a00 */
[----:B------:R-:W1:Y:S08]  /*3980*/  LDC.64 R6, c[0x0][0xb18] ;  /* 0x0002c600ff067b82 */ /* 0x000e700000000a00 */
[----:B------:R-:W1:Y:S08]  /*3990*/  LDC.64 R4, c[0x0][0xb28] ;  /* 0x0002ca00ff047b82 */ /* 0x000e700000000a00 */
[----:B--23--:R-:W1:Y:S02]  /*39a0*/  LDC R22, c[0x0][0x374] ;  /* 0x0000dd00ff167b82 */ /* 0x00ce640000000800 */
.L_x_75:
[C---:B------:R-:W-:Y:S02]  /*39b0*/  LEA R0, R30.reuse, UR7, 0x3 ;  /* 0x000000071e007c11 */ /* 0x040fe4000f8e18ff */
[----:B------:R-:W-:Y:S02]  /*39c0*/  SHF.L.U32 R3, R29, 0x1f, RZ ;  /* 0x0000001f1d037819 */ /* 0x000fe400000006ff */
[----:B------:R-:W-:Y:S02]  /*39d0*/  LEA R24, R30, UR7, 0x4 ;  /* 0x000000071e187c11 */ /* 0x000fe4000f8e20ff */
[----:B--2---:R-:W2:Y:S02]  /*39e0*/  SYNCS.PHASECHK.TRANS64.TRYWAIT P0, [R0+URZ+0x60], R3 ;  /* 0x00006003000075a7 */ /* 0x004ea400080011ff */
[----:B--2---:R-:W-:Y:S05]  /*39f0*/  @!P0 BRA `(.L_x_67) ;  /* 0x0000003c00288947 */ /* 0x004fea0003800000 */
.L_x_129:
[----:B------:R-:W-:Y:S01]  /*3a00*/  ISETP.GE.AND P0, PT, R40, 0x1, PT ;  /* 0x000000012800780c */ /* 0x000fe20003f06270 */
[----:B------:R-:W3:Y:S01]  /*3a10*/  LDS.128 R24, [R24+0xf0] ;  /* 0x0000f00018187984 */ /* 0x000ee20000000c00 */
[----:B--2---:R-:W-:Y:S01]  /*3a20*/  VIADD R0, R0, 0x70 ;  /* 0x0000007000007836 */ /* 0x004fe20000000000 */
[----:B------:R-:W-:Y:S01]  /*3a30*/  @!PT LDS RZ, [RZ] ;  /* 0x00000000fffff984 */ /* 0x000fe20000000800 */
[----:B------:R-:W-:Y:S01]  /*3a40*/  @!PT LDS RZ, [RZ] ;  /* 0x00000000fffff984 */ /* 0x000fe20000000800 */
[----:B------:R-:W-:Y:S01]  /*3a50*/  @!PT LDS RZ, [RZ] ;  /* 0x00000000fffff984 */ /* 0x000fe20000000800 */
[----:B------:R-:W-:Y:S01]  /*3a60*/  @!PT LDS RZ, [RZ] ;  /* 0x00000000fffff984 */ /* 0x000fe20000000800 */
[----:B------:R2:W-:Y:S06]  /*3a70*/  MEMBAR.ALL.CTA ;  /* 0x0000000000007992 */ /* 0x0005ec0000008000 */
[----:B--2---:R-:W2:Y:S01]  /*3a80*/  FENCE.VIEW.ASYNC.S ;  /* 0x00000000000073c6 */ /* 0x004ea20000000000 */
[----:B------:R-:W-:Y:S04]  /*3a90*/  PRMT R0, RZ, 0x654, R0 ;  /* 0x00000654ff007816 */ /* 0x000fe80000000000 */
[----:B--2---:R2:W-:Y:S01]  /*3aa0*/  SYNCS.ARRIVE.TRANS64.RED.A1T0 RZ, [R0+URZ], RZ ;  /* 0x000000ff00ff79a7 */ /* 0x0045e200081004ff */
[----:B---3--:R-:W-:Y:S11]  /*3ab0*/  LOP3.LUT P3, RZ, R26, 0x1, RZ, 0xc0, !PT ;  /* 0x000000011aff7812 */ /* 0x008ff6000786c0ff */
[----:B------:R-:W-:Y:S02]  /*3ac0*/  @!UPT UIADD3 URZ, UPT, UPT, URZ, URZ, URZ ;  /* 0x000000fffffff290 */ /* 0x000fe4000fffe0ff */
[----:B------:R-:W-:Y:S02]  /*3ad0*/  @P3 MOV R13, R24 ;  /* 0x00000018000d3202 */ /* 0x000fe40000000f00 */
[----:B------:R-:W-:Y:S01]  /*3ae0*/  @P3 LOP3.LUT R8, R25, 0xffff, RZ, 0xc0, !PT ;  /* 0x0000ffff19083812 */ /* 0x000fe200078ec0ff */
[----:B--2---:R-:W-:Y:S06]  /*3af0*/  @!P0 BRA `(.L_x_68) ;  /* 0x0000000000a48947 */ /* 0x004fec0003800000 */
[----:B-1----:R-:W-:Y:S01]  /*3b00*/  IMAD.HI.U32 R35, R22, R7, RZ ;  /* 0x0000000716237227 */ /* 0x002fe200078e00ff */
[----:B------:R-:W-:Y:S02]  /*3b10*/  ISETP.NE.AND P0, PT, R6, 0x1, PT ;  /* 0x000000010600780c */ /* 0x000fe40003f05270 */
[----:B------:R-:W-:Y:S01]  /*3b20*/  ISETP.NE.AND P2, PT, R40, 0x1, PT ;  /* 0x000000012800780c */ /* 0x000fe20003f45270 */
[----:B----4-:R-:W-:Y:S01]  /*3b30*/  IMAD.HI.U32 R34, R19, R16, RZ ;  /* 0x0000001013227227 */ /* 0x010fe200078e00ff */
[----:B------:R-:W-:Y:S02]  /*3b40*/  SHF.R.U32.HI R35, RZ, R18, R35 ;  /* 0x00000012ff237219 */ /* 0x000fe40000011623 */
[----:B------:R-:W-:Y:S01]  /*3b50*/  ISETP.NE.AND P4, PT, R2, 0x1, PT ;  /* 0x000000010200780c */ /* 0x000fe20003f85270 */
[----:B------:R-:W-:Y:S01]  /*3b60*/  IMAD.HI.U32 R36, R13, R16, RZ ;  /* 0x000000100d247227 */ /* 0x000fe200078e00ff */
[----:B------:R-:W-:Y:S02]  /*3b70*/  SHF.R.U32.HI R34, RZ, R17, R34 ;  /* 0x00000011ff227219 */ /* 0x000fe40000011622 */
[----:B------:R-:W-:Y:S01]  /*3b80*/  SEL R3, R22, R35, !P0 ;  /* 0x0000002316037207 */ /* 0x000fe20004000000 */
[C---:B------:R-:W-:Y:S01]  /*3b90*/  IMAD.HI.U32 R35, R8.reuse, R7, RZ ;  /* 0x0000000708237227 */ /* 0x040fe200078e00ff */
[----:B------:R-:W-:Y:S02]  /*3ba0*/  SEL R11, R19, R34, !P4 ;  /* 0x00000022130b7207 */ /* 0x000fe40006000000 */
[----:B------:R-:W-:Y:S01]  /*3bb0*/  SHF.R.U32.HI R36, RZ, R17, R36 ;  /* 0x00000011ff247219 */ /* 0x000fe20000011624 */
[----:B------:R-:W-:Y:S01]  /*3bc0*/  IMAD.HI.U32 R38, R3, R4, RZ ;  /* 0x0000000403267227 */ /* 0x000fe200078e00ff */
[----:B------:R-:W-:Y:S03]  /*3bd0*/  SHF.R.U32.HI R35, RZ, R18, R35 ;  /* 0x00000012ff237219 */ /* 0x000fe60000011623 */
[----:B------:R-:W-:Y:S01]  /*3be0*/  IMAD.HI.U32 R34, R11, R4, RZ ;  /* 0x000000040b227227 */ /* 0x000fe200078e00ff */
[----:B------:R-:W-:Y:S02]  /*3bf0*/  @P2 SHF.R.U32.HI R3, RZ, R5, R38 ;  /* 0x00000005ff032219 */ /* 0x000fe40000011626 */
[----:B------:R-:W-:Y:S02]  /*3c00*/  SEL R9, R8, R35, !P0 ;  /* 0x0000002308097207 */ /* 0x000fe40004000000 */
[----:B------:R-:W-:Y:S01]  /*3c10*/  @P2 SHF.R.U32.HI R11, RZ, R5, R34 ;  /* 0x00000005ff0b2219 */ /* 0x000fe20000011622 */
[C---:B------:R-:W-:Y:S01]  /*3c20*/  IMAD R10, R40.reuse, R3, RZ ;  /* 0x00000003280a7224 */ /* 0x040fe200078e02ff */
[----:B------:R-:W-:Y:S01]  /*3c30*/  SEL R3, R13, R36, !P4 ;  /* 0x000000240d037207 */ /* 0x000fe20006000000 */
[C---:B------:R-:W-:Y:S03]  /*3c40*/  IMAD.HI.U32 R14, R9.reuse, R4, RZ ;  /* 0x00000004090e7227 */ /* 0x040fe600078e00ff */
[----:B------:R-:W-:Y:S01]  /*3c50*/  ISETP.GE.AND P0, PT, R9, R10, PT ;  /* 0x0000000a0900720c */ /* 0x000fe20003f06270 */
[C---:B------:R-:W-:Y:S01]  /*3c60*/  IMAD R12, R40.reuse, R11, RZ ;  /* 0x0000000b280c7224 */ /* 0x040fe200078e02ff */
[-C--:B------:R-:W-:Y:S04]  /*3c70*/  SHF.R.U32.HI R14, RZ, R5.reuse, R14 ;  /* 0x00000005ff0e7219 */ /* 0x080fe8000001160e */
[----:B------:R-:W-:Y:S02]  /*3c80*/  ISETP.GE.OR P0, PT, R3, R12, P0 ;  /* 0x0000000c0300720c */ /* 0x000fe40000706670 */
[----:B------:R-:W-:Y:S05]  /*3c90*/  SEL R15, R9, R14, !P2 ;  /* 0x0000000e090f7207 */ /* 0x000fea0005000000 */
[----:B------:R-:W-:Y:S04]  /*3ca0*/  IMAD.MOV R14, RZ, RZ, -R15 ;  /* 0x000000ffff0e7224 */ /* 0x000fe800078e0a0f */
[----:B------:R-:W-:Y:S02]  /*3cb0*/  IMAD R14, R40, R14, R9 ;  /* 0x0000000e280e7224 */ /* 0x000fe400078e0209 */
[C---:B------:R-:W-:Y:S05]  /*3cc0*/  @!P0 IMAD.HI.U32 R10, R3.reuse, R4, RZ ;  /* 0x00000004030a8227 */ /* 0x040fea00078e00ff */
[----:B------:R-:W-:Y:S04]  /*3cd0*/  @!P0 SHF.R.U32.HI R10, RZ, R5, R10 ;  /* 0x00000005ff0a8219 */ /* 0x000fe8000001160a */
[----:B------:R-:W-:Y:S01]  /*3ce0*/  @!P0 SEL R0, R3, R10, !P2 ;  /* 0x0000000a03008207 */ /* 0x000fe20005000000 */
[----:B------:R-:W-:Y:S03]  /*3cf0*/  IMAD.MOV R10, RZ, RZ, -R3 ;  /* 0x000000ffff0a7224 */ /* 0x000fe600078e0a03 */
[----:B------:R-:W-:Y:S01]  /*3d00*/  @!P0 IADD3 R15, PT, PT, R15, -R0, RZ ;  /* 0x800000000f0f8210 */ /* 0x000fe20007ffe0ff */
[----:B------:R-:W-:Y:S01]  /*3d10*/  @!P0 IMAD R0, R11, R14, R0 ;  /* 0x0000000e0b008224 */ /* 0x000fe200078e0200 */
[----:B------:R-:W-:Y:S01]  /*3d20*/  IADD3 R11, PT, PT, -R9, RZ, RZ ;  /* 0x000000ff090b7210 */ /* 0x000fe20007ffe1ff */
[----:B------:R-:W-:Y:S02]  /*3d30*/  IMAD R13, R2, R10, R13 ;  /* 0x0000000a020d7224 */ /* 0x000fe400078e020d */
[----:B------:R-:W-:Y:S02]  /*3d40*/  @!P0 IMAD R9, R15, R40, R3 ;  /* 0x000000280f098224 */ /* 0x000fe400078e0203 */
[----:B------:R-:W-:Y:S02]  /*3d50*/  @!P0 IMAD.MOV.U32 R3, RZ, RZ, R0 ;  /* 0x000000ffff038224 */ /* 0x000fe400078e0000 */
[----:B------:R-:W-:Y:S02]  /*3d60*/  IMAD R8, R6, R11, R8 ;  /* 0x0000000b06087224 */ /* 0x000fe400078e0208 */
[----:B------:R-:W-:Y:S02]  /*3d70*/  IMAD R13, R3, R2, R13 ;  /* 0x00000002030d7224 */ /* 0x000fe400078e020d */
[----:B------:R-:W-:Y:S02]  /*3d80*/  IMAD R8, R9, R6, R8 ;  /* 0x0000000609087224 */ /* 0x000fe400078e0208 */
.L_x_68:
[----:B------:R-:W-:Y:S05]  /*3d90*/  BRA.U UP1, `(.L_x_69) ;  /* 0x0000000101107547 */ /* 0x000fea000b800000 */
[----:B------:R-:W-:Y:S04]  /*3da0*/  MOV R0, UR6 ;  /* 0x0000000600007c02 */ /* 0x000fe80008000f00 */
[----:B------:R-:W-:Y:S04]  /*3db0*/  SHF.L.U32 R3, R0, 0x1f, RZ ;  /* 0x0000001f00037819 */ /* 0x000fe800000006ff */
[----:B------:R-:W2:Y:S02]  /*3dc0*/  SYNCS.PHASECHK.TRANS64.TRYWAIT P0, [UR7+0x58], R3 ;  /* 0x00005803ff0075a7 */ /* 0x000ea40008001107 */
[----:B--2---:R-:W-:Y:S05]  /*3dd0*/  @!P0 BRA `(.L_x_70) ;  /* 0x0000003800448947 */ /* 0x004fea0003800000 */
.L_x_69:
[----:B------:R-:W-:Y:S02]  /*3de0*/  R2UR UR19, R21 ;  /* 0x00000000151372ca */ /* 0x000fe400000e0000 */
[----:B------:R-:W-:Y:S02]  /*3df0*/  R2UR UR18, R20 ;  /* 0x00000000141272ca */ /* 0x000fe400000e0000 */
[----:B------:R-:W-:Y:S02]  /*3e00*/  ISETP.NE.U32.AND P2, PT, RZ, UR4, PT ;  /* 0x00000004ff007c0c */ /* 0x000fe4000bf45070 */
[----:B------:R-:W-:Y:S02]  /*3e10*/  SHF.L.U32 R12, R31, 0x1f, RZ ;  /* 0x0000001f1f0c7819 */ /* 0x000fe400000006ff */
[----:B------:R-:W-:Y:S05]  /*3e20*/  ISETP.NE.AND.EX P2, PT, RZ, UR5, PT, P2 ;  /* 0x00000005ff007c0c */ /* 0x000fea000bf45320 */
[----:B------:R-:W-:Y:S02]  /*3e30*/  USHF.L.U32 UR19, UR19, 0x6, URZ ;  /* 0x0000000613137899 */ /* 0x000fe400080006ff */
[----:B------:R-:W-:Y:S01]  /*3e40*/  USHF.L.U32 UR18, UR18, 0x7, URZ ;  /* 0x0000000712127899 */ /* 0x000fe200080006ff */
[----:B------:R-:W-:Y:S11]  /*3e50*/  BRA.U !UP3, `(.L_x_71) ;  /* 0x000000010b347547 */ /* 0x000ff6000b800000 */
[----:B------:R-:W-:Y:S01]  /*3e60*/  UPLOP3.LUT UP0, UPT, UPT, UPT, UP2, 0x80, 0x8 ;  /* 0x000000000008789c */ /* 0x000fe20003f0f020 */
[----:B--2---:R-:W-:Y:S02]  /*3e70*/  HFMA2 R0, -RZ, RZ, 0, 5.9604644775390625e-08 ;  /* 0x00000001ff007431 */ /* 0x004fe400000001ff */
[----:B------:R-:W-:Y:S03]  /*3e80*/  IMAD.MOV.U32 R91, RZ, RZ, 0x1 ;  /* 0x00000001ff5b7424 */ /* 0x000fe600078e00ff */
[----:B------:R-:W-:Y:S05]  /*3e90*/  PLOP3.LUT P0, PT, PT, PT, UP0, 0x80, 0x8 ;  /* 0x000000000008781c */ /* 0x000fea0003f0f008 */
[----:B------:R-:W2:Y:S01]  /*3ea0*/  @UP0 LDCU.64 UR10, c[0x0][0x888] ;  /* 0x00011100ff0a07ac */ /* 0x000ea20008000a00 */
[----:B------:R-:W-:Y:S07]  /*3eb0*/  @UP0 UIMAD UR8, UR36, UR4, URZ ;  /* 0x00000004240802a4 */ /* 0x000fee000f8e02ff */
[----:B------:R-:W-:Y:S01]  /*3ec0*/  @!P0 PRMT R91, R0, 0x7610, R91 ;  /* 0x00007610005b8816 */ /* 0x000fe2000000005b */
[----:B--2---:R-:W-:Y:S03]  /*3ed0*/  @UP0 UIMAD.WIDE UR10, UR8, 0x4, UR10 ;  /* 0x00000004080a08a5 */ /* 0x004fe6000f8e020a */
[----:B------:R-:W2:Y:S03]  /*3ee0*/  @!UP0 LDCU UR8, c[0x0][0x880] ;  /* 0x00011000ff0887ac */ /* 0x000ea60008000800 */
[----:B------:R-:W-:Y:S01]  /*3ef0*/  IMAD.U32 R10, RZ, RZ, UR10 ;  /* 0x0000000aff0a7e24 */ /* 0x000fe2000f8e00ff */
[----:B------:R-:W-:Y:S05]  /*3f00*/  MOV R11, UR11 ;  /* 0x0000000b000b7c02 */ /* 0x000fea0008000f00 */
[----:B-----5:R3:W5:Y:S02]  /*3f10*/  @P0 LDG.E R50, desc[UR46][R10.64] ;  /* 0x0000002e0a320981 */ /* 0x020764000c1e1900 */
[----:B--23--:R-:W-:Y:S07]  /*3f20*/  @!P0 IMAD.U32 R50, RZ, RZ, UR8 ;  /* 0x00000008ff328e24 */ /* 0x00cfee000f8e00ff */
.L_x_71:
[----:B-----5:R-:W-:Y:S01]  /*3f30*/  @!P2 ISETP.EQ.AND P0, PT, R50, RZ, PT ;  /* 0x000000ff3200a20c */ /* 0x020fe20003f02270 */
[----:B------:R-:W-:Y:S01]  /*3f40*/  @!UPT UIADD3 URZ, UPT, UPT, URZ, URZ, URZ ;  /* 0x000000fffffff290 */ /* 0x000fe2000fffe0ff */
[----:B------:R-:W-:Y:S11]  /*3f50*/  @!P2 BRA `(.L_x_72) ;  /* 0x000000000014a947 */ /* 0x000ff60003800000 */
[----:B------:R-:W-:Y:S02]  /*3f60*/  LOP3.LUT P2, RZ, R91, 0xff, RZ, 0xc0, !PT ;  /* 0x000000ff5bff7812 */ /* 0x000fe4000784c0ff */
[----:B------:R-:W-:Y:S04]  /*3f70*/  PLOP3.LUT P0, PT, PT, PT, UP0, 0x80, 0x8 ;  /* 0x000000000008781c */ /* 0x000fe80003f0f008 */
[----:B------:R-:W-:Y:S07]  /*3f80*/  PLOP3.LUT P0, PT, P0, PT, PT, 0x8, 0x80 ;  /* 0x000000000080781c */ /* 0x000fee000070e170 */
[----:B------:R-:W-:Y:S11]  /*3f90*/  @P2 ISETP.EQ.AND P0, PT, R50, RZ, PT ;  /* 0x000000ff3200220c */ /* 0x000ff60003f02270 */
[----:B------:R-:W-:Y:S02]  /*3fa0*/  @!UPT UIADD3 URZ, UPT, UPT, URZ, URZ, URZ ;  /* 0x000000fffffff290 */ /* 0x000fe4000fffe0ff */
.L_x_72:
[----:B------:R-:W3:Y:S01]  /*3fb0*/  SYNCS.PHASECHK.TRANS64.TRYWAIT P2, [UR7+0x40], R12 ;  /* 0x0000400cff0075a7 */ /* 0x000ee20008041107 */
[----:B------:R-:W-:Y:S04]  /*3fc0*/  ELECT P4, URZ, PT ;  /* 0x0000000000ff782f */ /* 0x000fe80003880000 */
[----:B------:R-:W-:Y:S11]  /*3fd0*/  PLOP3.LUT P4, PT, P0, P4, PT, 0xf2, 0x2f ;  /* 0x00000000002f781c */ /* 0x000ff60000789e72 */
[----:B------:R-:W-:Y:S02]  /*3fe0*/  @!UPT UIADD3 URZ, UPT, UPT, URZ, URZ, URZ ;  /* 0x000000fffffff290 */ /* 0x000fe4000fffe0ff */
[----:B-1----:R-:W-:Y:S05]  /*3ff0*/  @!P4 IADD3 R21, P0, PT, R32, 0x580, RZ ;  /* 0x000005802015c810 */ /* 0x002fea0007f1e0ff */
[----:B------:R-:W-:Y:S01]  /*4000*/  @!P4 IMAD.X R20, RZ, RZ, R33, P0 ;  /* 0x000000ffff14c224 */ /* 0x000fe200000e0621 */
[----:B---3--:R-:W-:Y:S07]  /*4010*/  @!P2 BRA `(.L_x_73) ;  /* 0x0000003400cca947 */ /* 0x008fee0003800000 */
.L_x_132:
[----:B------:R-:W3:Y:S01]  /*4020*/  LDC.64 R14, c[0x0][0xb10] ;  /* 0x0002c400ff0e7b82 */ /* 0x000ee20000000a00 */
[----:B------:R-:W-:Y:S01]  /*4030*/  @!P4 R2UR UR8, R20 ;  /* 0x000000001408c2ca */ /* 0x000fe200000e0000 */
[----:B------:R-:W-:Y:S01]  /*4040*/  VOTEU.ALL UP1, P4 ;  /* 0x0000000000ff7886 */ /* 0x000fe20002020000 */
[----:B------:R-:W-:Y:S01]  /*4050*/  @!P4 R2UR UR9, R21 ;  /* 0x000000001509c2ca */ /* 0x000fe200000e0000 */
[----:B------:R-:W-:Y:S01]  /*4060*/  UMOV UR10, 0x0 ;  /* 0x00000000000a7882 */ /* 0x000fe20000000000 */
[----:B------:R-:W-:Y:S03]  /*4070*/  UMOV UR11, 0x10000000 ;  /* 0x10000000000b7882 */ /* 0x000fe60000000000 */
[----:B------:R-:W5:Y:S01]  /*4080*/  LDC.64 R10, c[0x0][0xb18] ;  /* 0x0002c600ff0a7b82 */ /* 0x000f620000000a00 */
[----:B------:R-:W-:Y:S01]  /*4090*/  @!UP1 UIADD3 UR16, UPT, UPT, UR7, 0x200, URZ ;  /* 0x0000020007109890 */ /* 0x000fe2000fffe0ff */
[----:B------:R-:W-:Y:S01]  /*40a0*/  @P3 SHF.R.U32.HI R28, RZ, 0x10, R25 ;  /* 0x00000010ff1c3819 */ /* 0x000fe20000011619 */
[----:B------:R-:W-:Y:S01]  /*40b0*/  VOTEU.ALL UP1, P4 ;  /* 0x0000000000ff7886 */ /* 0x000fe20002020000 */
[----:B------:R-:W-:Y:S01]  /*40c0*/  UMOV UR20, UR36 ;  /* 0x0000002400147c82 */ /* 0x000fe20008000000 */
[----:B------:R-:W-:Y:S03]  /*40d0*/  VIADD R30, R30, 0x1 ;  /* 0x000000011e1e7836 */ /* 0x000fe60000000000 */
[----:B--2---:R-:W2:Y:S01]  /*40e0*/  @!P1 LDC R0, c[0x0][0xb20] ;  /* 0x0002c800ff009b82 */ /* 0x004ea20000000800 */
[----:B------:R-:W-:Y:S01]  /*40f0*/  IMAD.U32 R21, RZ, RZ, UR8 ;  /* 0x00000008ff157e24 */ /* 0x000fe2000f8e00ff */
[----:B------:R-:W-:Y:S06]  /*4100*/  UPRMT UR8, UR37, 0x654, UR17 ;  /* 0x0000065425087896 */ /* 0x000fec0008000011 */
[----:B-1----:R-:W1:Y:S01]  /*4110*/  @!P1 LDC R3, c[0x0][0xb0c] ;  /* 0x0002c300ff039b82 */ /* 0x002e620000000800 */
[----:B------:R-:W-:Y:S01]  /*4120*/  IMAD.U32 R20, RZ, RZ, UR9 ;  /* 0x00000009ff147e24 */ /* 0x000fe2000f8e00ff */
[----:B------:R-:W-:Y:S04]  /*4130*/  @!P4 R2UR UR15, R21 ;  /* 0x00000000150fc2ca */ /* 0x000fe800000e0000 */
[----:B------:R-:W-:Y:S01]  /*4140*/  @!P4 R2UR UR14, R20 ;  /* 0x00000000140ec2ca */ /* 0x000fe200000e0000 */
[----:B------:R-:W-:Y:S11]  /*4150*/  @!P4 IMAD.MOV.U32 R20, RZ, RZ, 0x1000 ;  /* 0x00001000ff14c424 */ /* 0x000ff600078e00ff */
[----:B------:R-:W-:Y:S01]  /*4160*/  @!UPT UIADD3 URZ, UPT, UPT, URZ, URZ, URZ ;  /* 0x000000fffffff290 */ /* 0x000fe2000fffe0ff */
[----:B------:R1:W-:Y:S01]  /*4170*/  @!UP1 UTMALDG.3D [UR16], [UR14], desc[UR10] ;  /* 0x00000a100e0095b4 */ /* 0x0003e20008011000 */
[----:B------:R1:W-:Y:S02]  /*4180*/  @!P4 SYNCS.ARRIVE.TRANS64.RED.A0TR RZ, [UR7+0x30], R20 ;  /* 0x00003014ffffc9a7 */ /* 0x0003e40008300407 */
[----:B-1----:R-:W-:Y:S01]  /*4190*/  @!P1 ISETP.NE.AND P2, PT, R3, 0x1, PT ;  /* 0x000000010300980c */ /* 0x002fe20003f45270 */
[C---:B---3--:R-:W-:Y:S01]  /*41a0*/  @!P1 IMAD.HI.U32 R14, R13.reuse, R14, RZ ;  /* 0x0000000e0d0e9227 */ /* 0x048fe200078e00ff */
[----:B-----5:R-:W-:Y:S03]  /*41b0*/  @!P1 ISETP.NE.AND P0, PT, R10, 0x1, PT ;  /* 0x000000010a00980c */ /* 0x020fe60003f05270 */
[C---:B------:R-:W-:Y:S01]  /*41c0*/  @!P1 IMAD.HI.U32 R11, R8.reuse, R11, RZ ;  /* 0x0000000b080b9227 */ /* 0x040fe200078e00ff */
[----:B------:R-:W-:Y:S04]  /*41d0*/  @!P1 SHF.R.U32.HI R14, RZ, R15, R14 ;  /* 0x0000000fff0e9219 */ /* 0x000fe8000001160e */
[----:B--2---:R-:W-:Y:S01]  /*41e0*/  @!P1 SHF.R.U32.HI R9, RZ, R0, R11 ;  /* 0x00000000ff099219 */ /* 0x004fe2000001160b */
[----:B------:R-:W-:Y:S01]  /*41f0*/  SYNCS.ARRIVE.TRANS64.RED.A1T0 RZ, [UR8], RZ ;  /* 0x000000ffffff79a7 */ /* 0x000fe20008100408 */
[----:B------:R-:W-:Y:S02]  /*4200*/  @!P1 SEL R14, R13, R14, !P2 ;  /* 0x0000000e0d0e9207 */ /* 0x000fe40005000000 */
[----:B------:R-:W-:Y:S01]  /*4210*/  @!P1 SEL R9, R8, R9, !P0 ;  /* 0x0000000908099207 */ /* 0x000fe20004000000 */
[----:B------:R-:W1:Y:S04]  /*4220*/  SYNCS.PHASECHK.TRANS64.TRYWAIT P5, [UR7+0x48], R12 ;  /* 0x0000480cff0075a7 */ /* 0x000e6800080a1107 */
[----:B------:R-:W-:Y:S02]  /*4230*/  @!P1 IMAD.IADD R0, R9, 0x1, -R14 ;  /* 0x0000000109009824 */ /* 0x000fe400078e0a0e */
[----:B------:R-:W-:Y:S02]  /*4240*/  @!P1 IMAD.IADD R9, R14, 0x1, -R9 ;  /* 0x000000010e099824 */ /* 0x000fe400078e0a09 */
[----:B------:R-:W-:Y:S02]  /*4250*/  @!P1 IMAD R13, R0, R3, R13 ;  /* 0x00000003000d9224 */ /* 0x000fe400078e020d */
[----:B------:R-:W-:Y:S01]  /*4260*/  @!P1 IMAD R8, R9, R10, R8 ;  /* 0x0000000a09089224 */ /* 0x000fe200078e0208 */
[----:B-1----:R-:W-:Y:S06]  /*4270*/  @!P5 BRA `(.L_x_74) ;  /* 0x00000034004cd947 */ /* 0x002fec0003800000 */
.L_x_134:
[----:B-1----:R-:W-:Y:S01]  /*4280*/  @!P4 IADD3 R3, P0, PT, R32, 0x580, RZ ;  /* 0x000005802003c810 */ /* 0x002fe20007f1e0ff */
[----:B------:R-:W-:Y:S01]  /*4290*/  VOTEU.ALL UP1, P4 ;  /* 0x0000000000ff7886 */ /* 0x000fe20002020000 */
[----:B------:R-:W-:Y:S01]  /*42a0*/  UMOV UR20, 0x0 ;  /* 0x0000000000147882 */ /* 0x000fe20000000000 */
[----:B------:R-:W-:Y:S01]  /*42b0*/  UMOV UR21, 0x10000000 ;  /* 0x1000000000157882 */ /* 0x000fe20000000000 */
[----:B------:R-:W-:Y:S01]  /*42c0*/  @!P4 R2UR UR9, R3 ;  /* 0x000000000309c2ca */ /* 0x000fe200000e0000 */
[----:B------:R-:W-:Y:S01]  /*42d0*/  @!P4 IMAD.X R0, RZ, RZ, R33, P0 ;  /* 0x000000ffff00c224 */ /* 0x000fe200000e0621 */
[----:B------:R-:W-:Y:S01]  /*42e0*/  @!UP1 UIADD3 UR10, UPT, UPT, UR18, 0x40, URZ ;  /* 0x00000040120a9890 */ /* 0x000fe2000fffe0ff */
[----:B------:R-:W-:Y:S01]  /*42f0*/  ISETP.NE.AND P0, PT, R30, 0x2, PT ;  /* 0x000000021e00780c */ /* 0x000fe20003f05270 */
[----:B------:R-:W-:Y:S01]  /*4300*/  UMOV UR11, UR19 ;  /* 0x00000013000b7c82 */ /* 0x000fe20008000000 */
[----:B------:R-:W-:Y:S01]  /*4310*/  UMOV UR12, UR36 ;  /* 0x00000024000c7c82 */ /* 0x000fe20008000000 */
[----:B------:R-:W-:Y:S01]  /*4320*/  @!P4 R2UR UR8, R0 ;  /* 0x000000000008c2ca */ /* 0x000fe200000e0000 */
[----:B------:R-:W-:Y:S01]  /*4330*/  IMAD.IADD R20, R8, 0x1, R83 ;  /* 0x0000000108147824 */ /* 0x000fe200078e0253 */
[----:B------:R-:W-:Y:S01]  /*4340*/  @P3 R2UR UR36, R28 ;  /* 0x000000001c2432ca */ /* 0x000fe200000e0000 */
[----:B------:R-:W-:Y:S01]  /*4350*/  IMAD.IADD R21, R13, 0x1, R90 ;  /* 0x000000010d157824 */ /* 0x000fe200078e025a */
[----:B------:R-:W-:Y:S02]  /*4360*/  SEL R0, RZ, 0x1, P0 ;  /* 0x00000001ff007807 */ /* 0x000fe40000000000 */
[----:B------:R-:W-:Y:S01]  /*4370*/  LOP3.LUT R31, R31, 0x1, RZ, 0x3c, !PT ;  /* 0x000000011f1f7812 */ /* 0x000fe200078e3cff */
[----:B------:R-:W-:Y:S01]  /*4380*/  IMAD.U32 R10, RZ, RZ, UR9 ;  /* 0x00000009ff0a7e24 */ /* 0x000fe2000f8e00ff */
[----:B------:R-:W-:Y:S01]  /*4390*/  @!UP1 UIADD3 UR9, UPT, UPT, UR7, 0x38, URZ ;  /* 0x0000003807099890 */ /* 0x000fe2000fffe0ff */
[----:B------:R-:W-:Y:S02]  /*43a0*/  LOP3.LUT R29, R29, R0, RZ, 0x3c, !PT ;  /* 0x000000001d1d7212 */ /* 0x000fe400078e3cff */
[----:B------:R-:W-:Y:S02]  /*43b0*/  SEL R30, R30, RZ, P0 ;  /* 0x000000ff1e1e7207 */ /* 0x000fe40000000000 */
[----:B------:R-:W-:Y:S01]  /*43c0*/  IMAD.U32 R11, RZ, RZ, UR8 ;  /* 0x00000008ff0b7e24 */ /* 0x000fe2000f8e00ff */
[----:B------:R-:W-:Y:S01]  /*43d0*/  @!P4 R2UR UR14, R10 ;  /* 0x000000000a0ec2ca */ /* 0x000fe200000e0000 */
[----:B------:R-:W-:Y:S01]  /*43e0*/  @!UP1 UIADD3 UR8, UPT, UPT, UR7, 0x1200, URZ ;  /* 0x0000120007089890 */ /* 0x000fe2000fffe0ff */
[----:B------:R-:W-:Y:S02]  /*43f0*/  VOTEU.ALL UP1, P4 ;  /* 0x0000000000ff7886 */ /* 0x000fe40002020000 */
[----:B------:R-:W-:Y:S11]  /*4400*/  @!P4 R2UR UR15, R11 ;  /* 0x000000000b0fc2ca */ /* 0x000ff600000e0000 */
[----:B------:R-:W-:Y:S02]  /*4410*/  @!UPT UIADD3 URZ, UPT, UPT, URZ, URZ, URZ ;  /* 0x000000fffffff290 */ /* 0x000fe4000fffe0ff */
[----:B------:R2:W-:Y:S01]  /*4420*/  @!UP1 UTMALDG.3D [UR8], [UR14], desc[UR20] ;  /* 0x000014080e0095b4 */ /* 0x0005e20008011000 */
[----:B------:R2:W-:Y:S01]  /*4430*/  @!P4 SYNCS.ARRIVE.TRANS64.RED.A0TR RZ, [UR7+0x38], R23 ;  /* 0x00003817ffffc9a7 */ /* 0x0005e20008300407 */
[----:B------:R-:W-:Y:S01]  /*4440*/  UPLOP3.LUT UP1, UPT, UPT, UPT, UPT, 0x80, 0x8 ;  /* 0x000000000008789c */ /* 0x000fe20003f2f070 */
[----:B------:R-:W-:Y:S01]  /*4450*/  SYNCS.ARRIVE.TRANS64.RED.A1T0 RZ, [UR13], RZ ;  /* 0x000000ffffff79a7 */ /* 0x000fe2000810040d */
[----:B------:R-:W-:Y:S09]  /*4460*/  @P3 BRA `(.L_x_75) ;  /* 0xfffffff400503947 */ /* 0x000ff2000383ffff */
[----:B------:R-:W-:-:S04]  /*4470*/  SHF.L.U32 R3, R31, 0x1f, RZ ;  /* 0x0000001f1f037819 */ /* 0x000fc800000006ff */
[----:B------:R-:W1:Y:S02]  /*4480*/  SYNCS.PHASECHK.TRANS64.TRYWAIT P0, [UR7+0x40], R3 ;  /* 0x00004003ff0075a7 */ /* 0x000e640008001107 */
[----:B-1----:R-:W-:Y:S05]  /*4490*/  @!P0 BRA `(.L_x_76) ;  /* 0x0000003000dc8947 */ /* 0x002fea0003800000 */
.L_x_136:
[----:B-1----:R-:W-:-:S07]  /*44a0*/  MOV R0, UR7 ;  /* 0x0000000700007c02 */ /* 0x002fce0008000f00 */
.L_x_77:
[----:B-1----:R-:W-:-:S04]  /*44b0*/  SHF.L.U32 R3, R31, 0x1f, RZ ;  /* 0x0000001f1f037819 */ /* 0x002fc800000006ff */
[----:B------:R1:W3:Y:S03]  /*44c0*/  SYNCS.PHASECHK.TRANS64.TRYWAIT P0, [R0+URZ+0x48], R3 ;  /* 0x00004803000075a7 */ /* 0x0002e600080011ff */
[----:B---3--:R-:W-:Y:S05]  /*44d0*/  @!P0 NANOSLEEP.SYNCS 0x989680 ;  /* 0x009896800000895d */ /* 0x008fea0003900000 */
[----:B------:R-:W3:Y:S02]  /*44e0*/  @!P0 SYNCS.PHASECHK.TRANS64 P0, [R0+URZ+0x48], R3 ;  /* 0x00004803000085a7 */ /* 0x000ee400080010ff */
[----:B--23--:R-:W-:Y:S05]  /*44f0*/  @P0 EXIT ;  /* 0x000000000000094d */ /* 0x00cfea0003800000 */
[----:B------:R-:W-:Y:S05]  /*4500*/  BRA `(.L_x_77) ;  /* 0xfffffffc00e87947 */ /* 0x000fea000383ffff */
.L_x_66:
[----:B------:R-:W-:-:S06]  /*4510*/  UISETP.GE.AND UP1, UPT, UR8, 0x4, UPT ;  /* 0x000000040800788c */ /* 0x000fcc000bf26270 */
[----:B------:R-:W-:-:S13]  /*4520*/  PLOP3.LUT P0, PT, PT, PT, UP1, 0x80, 0x8 ;  /* 0x000000000008781c */ /* 0x000fda0003f0f018 */
[----:B------:R-:W-:Y:S05]  /*4530*/  @!P0 EXIT ;  /* 0x000000000000894d */ /* 0x000fea0003800000 */
[----:B------:R-:W-:Y:S01]  /*4540*/  BAR.SYNC.DEFER_BLOCKING 0x6, 0xa0 ;  /* 0x0182800000007b1d */ /* 0x000fe20000010000 */
[C---:B------:R-:W-:Y:S01]  /*4550*/  IMAD.SHL.U32 R2, R103.reuse, 0x40, RZ ;  /* 0x0000004067027824 */ /* 0x040fe200078e00ff */
[C---:B------:R-:W-:Y:S01]  /*4560*/  LOP3.LUT R105, R103.reuse, 0x60, RZ, 0xc0, !PT ;  /* 0x0000006067697812 */ /* 0x040fe200078ec0ff */
[C---:B------:R-:W-:Y:S02]  /*4570*/  IMAD.SHL.U32 R95, R103.reuse, 0x20, RZ ;  /* 0x00000020675f7824 */ /* 0x040fe400078e00ff */
[----:B------:R-:W-:Y:S02]  /*4580*/  HFMA2 R44, -RZ, RZ, 0, 0 ;  /* 0x00000000ff2c7431 */ /* 0x000fe400000001ff */
[C---:B------:R-:W-:Y:S01]  /*4590*/  IMAD.SHL.U32 R0, R103.reuse, 0x8, RZ ;  /* 0x0000000867007824 */ /* 0x040fe200078e00ff */
[----:B------:R-:W-:Y:S01]  /*45a0*/  UMOV UR49, 0x400 ;  /* 0x0000040000317882 */ /* 0x000fe20000000000 */
[----:B------:R-:W1:Y:S01]  /*45b0*/  LDC R93, c[0x0][0x370] ;  /* 0x0000dc00ff5d7b82 */ /* 0x000e620000000800 */
[----:B------:R-:W-:Y:S01]  /*45c0*/  ULEA UR49, UR37, UR49, 0x18 ;  /* 0x0000003125317291 */ /* 0x000fe2000f8ec0ff */
[----:B------:R-:W-:Y:S01]  /*45d0*/  LOP3.LUT R5, R2, 0x180, RZ, 0xc0, !PT ;  /* 0x0000018002057812 */ /* 0x000fe200078ec0ff */
[----:B------:R-:W-:Y:S01]  /*45e0*/  IMAD.U32 R46, R103, 0x10000, RZ ;  /* 0x00010000672e7824 */ /* 0x000fe200078e00ff */
[----:B------:R-:W-:Y:S01]  /*45f0*/  LOP3.LUT R95, R95, 0xc00, RZ, 0xc0, !PT ;  /* 0x00000c005f5f7812 */ /* 0x000fe200078ec0ff */
[----:B------:R-:W-:Y:S01]  /*4600*/  UIADD3 UR4, UPT, UPT, UR49, 0x2200, URZ ;  /* 0x0000220031047890 */ /* 0x000fe2000fffe0ff */
[----:B------:R-:W-:Y:S01]  /*4610*/  LOP3.LUT R0, R5, 0x30, R0, 0xf8, !PT ;  /* 0x0000003005007812 */ /* 0x000fe200078ef800 */
[----:B------:R-:W-:Y:S01]  /*4620*/  IMAD.SHL.U32 R5, R103, 0x2, RZ ;  /* 0x0000000267057824 */ /* 0x000fe200078e00ff */
[----:B------:R-:W2:Y:S01]  /*4630*/  LDC R42, c[0x0][0xb0c] ;  /* 0x0002c300ff2a7b82 */ /* 0x000ea20000000800 */
[----:B------:R-:W-:Y:S01]  /*4640*/  LOP3.LUT R95, R95, 0x40, R2, 0xf8, !PT ;  /* 0x000000405f5f7812 */ /* 0x000fe200078ef802 */
[----:B------:R-:W-:Y:S01]  /*4650*/  IMAD.MOV.U32 R102, RZ, RZ, RZ ;  /* 0x000000ffff667224 */ /* 0x000fe200078e00ff */
[----:B------:R-:W-:Y:S01]  /*4660*/  LOP3.LUT R46, R46, 0x600000, RZ, 0xc0, !PT ;  /* 0x006000002e2e7812 */ /* 0x000fe200078ec0ff */
[----:B------:R-:W-:Y:S01]  /*4670*/  IMAD.MOV.U32 R107, RZ, RZ, RZ ;  /* 0x000000ffff6b7224 */ /* 0x000fe200078e00ff */
[----:B------:R-:W-:-:S02]  /*4680*/  LOP3.LUT R0, R0, 0x20, R5, 0x78, !PT ;  /* 0x0000002000007812 */ /* 0x000fc400078e7805 */
[----:B------:R-:W-:Y:S02]  /*4690*/  CS2R R100, SRZ ;  /* 0x0000000000647805 */ /* 0x000fe4000001ff00 */
[----:B------:R-:W-:Y:S01]  /*46a0*/  LOP3.LUT R95, R95, 0x200, R2, 0xf8, !PT ;  /* 0x000002005f5f7812 */ /* 0x000fe200078ef802 */
[----:B------:R-:W4:Y:S01]  /*46b0*/  LDC R92, c[0x0][0xb20] ;  /* 0x0002c800ff5c7b82 */ /* 0x000f220000000800 */
[----:B------:R-:W3:Y:S01]  /*46c0*/  LDS R3, [UR49+0x110] ;  /* 0x00011031ff037984 */ /* 0x000ee20008000800 */
[----:B------:R-:W-:Y:S01]  /*46d0*/  LOP3.LUT R103, R103, 0x2, RZ, 0xc0, !PT ;  /* 0x0000000267677812 */ /* 0x000fe200078ec0ff */
[----:B------:R-:W-:Y:S01]  /*46e0*/  IMAD.MOV.U32 R99, RZ, RZ, RZ ;  /* 0x000000ffff637224 */ /* 0x000fe200078e00ff */
[----:B------:R-:W-:Y:S01]  /*46f0*/  LOP3.LUT R95, R95, R0, RZ, 0xfc, !PT ;  /* 0x000000005f5f7212 */ /* 0x000fe200078efcff */
[----:B------:R-:W-:Y:S01]  /*4700*/  IMAD.U32 R104, RZ, RZ, UR4 ;  /* 0x00000004ff687e24 */ /* 0x000fe2000f8e00ff */
[----:B------:R-:W-:Y:S01]  /*4710*/  IADD3 R97, PT, PT, -R103, RZ, RZ ;  /* 0x000000ff67617210 */ /* 0x000fe20007ffe1ff */
[----:B------:R-:W1:Y:S01]  /*4720*/  LDCU.64 UR52, c[0x0][0x348] ;  /* 0x00006900ff3477ac */ /* 0x000e620008000a00 */
[----:B------:R-:W1:Y:S01]  /*4730*/  LDC R41, c[0x0][0xb30] ;  /* 0x0002cc00ff297b82 */ /* 0x000e620000000800 */
[----:B------:R-:W1:Y:S01]  /*4740*/  LDCU.64 UR38, c[0x0][0x888] ;  /* 0x00011100ff2677ac */ /* 0x000e620008000a00 */
[----:B------:R-:W1:Y:S06]  /*4750*/  LDCU.64 UR44, c[0x0][0x890] ;  /* 0x00011200ff2c77ac */ /* 0x000e6c0008000a00 */
[----:B------:R-:W1:Y:S01]  /*4760*/  LDC.64 R88, c[0x0][0xb10] ;  /* 0x0002c400ff587b82 */ /* 0x000e620000000a00 */
[----:B------:R-:W-:-:S07]  /*4770*/  UIADD3 UR48, UPT, UPT, UR49, 0x200, URZ ;  /* 0x0000020031307890 */ /* 0x000fce000fffe0ff */
[----:B------:R-:W1:Y:S08]  /*4780*/  LDC.64 R38, c[0x0][0xb18] ;  /* 0x0002c600ff267b82 */ /* 0x000e700000000a00 */
[----:B------:R-:W1:Y:S08]  /*4790*/  LDC.64 R36, c[0x0][0xb28] ;  /* 0x0002ca00ff247b82 */ /* 0x000e700000000a00 */
[----:B------:R-:W1:Y:S01]  /*47a0*/  LDC.64 R86, c[0x0][0x8b0] ;  /* 0x00022c00ff567b82 */ /* 0x000e620000000a00 */
[----:B---3--:R-:W-:-:S07]  /*47b0*/  IMAD.IADD R46, R3, 0x1, R46 ;  /* 0x00000001032e7824 */ /* 0x008fce00078e022e */
[----:B------:R-:W3:Y:S08]  /*47c0*/  LDC.64 R84, c[0x0][0x8a8] ;  /* 0x00022a00ff547b82 */ /* 0x000ef00000000a00 */
[----:B--2-4-:R-:W1:Y:S02]  /*47d0*/  LDC R94, c[0x0][0x374] ;  /* 0x0000dd00ff5e7b82 */ /* 0x014e640000000800 */
.L_x_103:
[----:B------:R-:W-:Y:S02]  /*47e0*/  LEA R0, R107, UR49, 0x3 ;  /* 0x000000316b007c11 */ /* 0x000fe4000f8e18ff */
[----:B------:R-:W-:Y:S02]  /*47f0*/  SHF.L.U32 R3, R101, 0x1f, RZ ;  /* 0x0000001f65037819 */ /* 0x000fe400000006ff */
[----:B------:R-:W-:Y:S02]  /*4800*/  LEA R16, R107, UR49, 0x4 ;  /* 0x000000316b107c11 */ /* 0x000fe4000f8e20ff */
[----:B------:R-:W2:Y:S02]  /*4810*/  SYNCS.PHASECHK.TRANS64.TRYWAIT P0, [R0+URZ+0x60], R3 ;  /* 0x00006003000075a7 */ /* 0x000ea400080011ff */
[----:B-12---:R-:W-:Y:S05]  /*4820*/  @!P0 BRA `(.L_x_78) ;  /* 0x0000003000108947 */ /* 0x006fea0003800000 */
.L_x_137:
[----:B------:R-:W4:Y:S01]  /*4830*/  LDC.64 R12, c[0x0][0xb10] ;  /* 0x0002c400ff0c7b82 */ /* 0x000f220000000a00 */
[----:B------:R-:W3:Y:S01]  /*4840*/  LDS.128 R16, [R16+0xf0] ;  /* 0x0000f00010107984 */ /* 0x000ee20000000c00 */
[----:B-1----:R-:W-:Y:S01]  /*4850*/  ISETP.NE.AND P1, PT, R41, 0x1, PT ;  /* 0x000000012900780c */ /* 0x002fe20003f25270 */
[----:B--2---:R-:W-:Y:S01]  /*4860*/  VIADD R0, R0, 0x70 ;  /* 0x0000007000007836 */ /* 0x004fe20000000000 */
[----:B------:R-:W-:Y:S04]  /*4870*/  ISETP.GE.AND P0, PT, R40, 0x1, PT ;  /* 0x000000012800780c */ /* 0x000fe80003f06270 */
[----:B------:R-:W1:Y:S01]  /*4880*/  LDC.64 R10, c[0x0][0xb18] ;  /* 0x0002c600ff0a7b82 */ /* 0x000e620000000a00 */
[----:B------:R-:W-:Y:S01]  /*4890*/  PRMT R0, RZ, 0x654, R0 ;  /* 0x00000654ff007816 */ /* 0x000fe20000000000 */
[----:B------:R-:W-:Y:S01]  /*48a0*/  @!PT LDS RZ, [RZ] ;  /* 0x00000000fffff984 */ /* 0x000fe20000000800 */
[----:B------:R-:W-:Y:S01]  /*48b0*/  @!PT LDS RZ, [RZ] ;  /* 0x00000000fffff984 */ /* 0x000fe20000000800 */
[----:B------:R-:W-:Y:S01]  /*48c0*/  @!PT LDS RZ, [RZ] ;  /* 0x00000000fffff984 */ /* 0x000fe20000000800 */
[----:B------:R-:W-:Y:S01]  /*48d0*/  @!PT LDS RZ, [RZ] ;  /* 0x00000000fffff984 */ /* 0x000fe20000000800 */
[----:B------:R2:W-:Y:S06]  /*48e0*/  MEMBAR.ALL.CTA ;  /* 0x0000000000007992 */ /* 0x0005ec0000008000 */
[----:B--2---:R-:W2:Y:S01]  /*48f0*/  FENCE.VIEW.ASYNC.S ;  /* 0x00000000000073c6 */ /* 0x004ea20000000000 */
[----:B------:R-:W1:Y:S08]  /*4900*/  @!P1 LDC R14, c[0x0][0xb20] ;  /* 0x0002c800ff0e9b82 */ /* 0x000e700000000800 */
[----:B------:R-:W1:Y:S01]  /*4910*/  @!P1 LDC R9, c[0x0][0xb0c] ;  /* 0x0002c300ff099b82 */ /* 0x000e620000000800 */
[----:B--2---:R2:W-:Y:S01]  /*4920*/  SYNCS.ARRIVE.TRANS64.RED.A1T0 RZ, [R0+URZ], RZ ;  /* 0x000000ff00ff79a7 */ /* 0x0045e200081004ff */
[----:B---3--:R-:W-:Y:S04]  /*4930*/  LOP3.LUT P4, RZ, R18, 0x1, RZ, 0xc0, !PT ;  /* 0x0000000112ff7812 */ /* 0x008fe8000788c0ff */
[----:B------:R-:W-:Y:S09]  /*4940*/  P2R R106, PR, RZ, 0x10 ;  /* 0x00000010ff6a7803 */ /* 0x000ff20000000000 */
[----:B------:R-:W-:Y:S02]  /*4950*/  @P4 MOV R45, R16 ;  /* 0x00000010002d4202 */ /* 0x000fe40000000f00 */
[----:B------:R-:W-:Y:S01]  /*4960*/  @P4 LOP3.LUT R43, R17, 0xffff, RZ, 0xc0, !PT ;  /* 0x0000ffff112b4812 */ /* 0x000fe200078ec0ff */
[----:B--2-4-:R-:W-:Y:S06]  /*4970*/  @!P0 BRA `(.L_x_79) ;  /* 0x0000000000a48947 */ /* 0x014fec0003800000 */
[----:B------:R-:W-:Y:S01]  /*4980*/  IMAD.HI.U32 R23, R94, R39, RZ ;  /* 0x000000275e177227 */ /* 0x000fe200078e00ff */
[----:B------:R-:W-:Y:S02]  /*4990*/  ISETP.NE.AND P0, PT, R38, 0x1, PT ;  /* 0x000000012600780c */ /* 0x000fe40003f05270 */
[----:B------:R-:W-:Y:S01]  /*49a0*/  ISETP.NE.AND P2, PT, R40, 0x1, PT ;  /* 0x000000012800780c */ /* 0x000fe20003f45270 */
[----:B------:R-:W-:Y:S01]  /*49b0*/  IMAD.HI.U32 R22, R93, R88, RZ ;  /* 0x000000585d167227 */ /* 0x000fe200078e00ff */
[----:B------:R-:W-:Y:S02]  /*49c0*/  SHF.R.U32.HI R23, RZ, R92, R23 ;  /* 0x0000005cff177219 */ /* 0x000fe40000011617 */
[----:B------:R-:W-:Y:S01]  /*49d0*/  ISETP.NE.AND P3, PT, R42, 0x1, PT ;  /* 0x000000012a00780c */ /* 0x000fe20003f65270 */
[----:B------:R-:W-:Y:S01]  /*49e0*/  IMAD.HI.U32 R26, R45, R88, RZ ;  /* 0x000000582d1a7227 */ /* 0x000fe200078e00ff */
[----:B------:R-:W-:Y:S02]  /*49f0*/  SHF.R.U32.HI R22, RZ, R89, R22 ;  /* 0x00000059ff167219 */ /* 0x000fe40000011616 */
[----:B------:R-:W-:Y:S01]  /*4a00*/  SEL R3, R94, R23, !P0 ;  /* 0x000000175e037207 */ /* 0x000fe20004000000 */
[----:B------:R-:W-:Y:S01]  /*4a10*/  IMAD.HI.U32 R23, R43, R39, RZ ;  /* 0x000000272b177227 */ /* 0x000fe200078e00ff */
[----:B------:R-:W-:Y:S02]  /*4a20*/  SEL R7, R93, R22, !P3 ;  /* 0x000000165d077207 */ /* 0x000fe40005800000 */
[----:B------:R-:W-:Y:S01]  /*4a30*/  SHF.R.U32.HI R26, RZ, R89, R26 ;  /* 0x00000059ff1a7219 */ /* 0x000fe2000001161a */
[-C--:B------:R-:W-:Y:S04]  /*4a40*/  IMAD.HI.U32 R22, R3, R36.reuse, RZ ;  /* 0x0000002403167227 */ /* 0x080fe800078e00ff */
[----:B------:R-:W-:Y:S01]  /*4a50*/  IMAD.HI.U32 R24, R7, R36, RZ ;  /* 0x0000002407187227 */ /* 0x000fe200078e00ff */
[-C--:B------:R-:W-:Y:S02]  /*4a60*/  @P2 SHF.R.U32.HI R3, RZ, R37.reuse, R22 ;  /* 0x00000025ff032219 */ /* 0x080fe40000011616 */
[----:B------:R-:W-:Y:S02]  /*4a70*/  SHF.R.U32.HI R22, RZ, R92, R23 ;  /* 0x0000005cff167219 */ /* 0x000fe40000011617 */
[----:B------:R-:W-:Y:S01]  /*4a80*/  @P2 SHF.R.U32.HI R7, RZ, R37, R24 ;  /* 0x00000025ff072219 */ /* 0x000fe20000011618 */
[C---:B------:R-:W-:Y:S01]  /*4a90*/  IMAD R2, R40.reuse, R3, RZ ;  /* 0x0000000328027224 */ /* 0x040fe200078e02ff */
[----:B------:R-:W-:Y:S02]  /*4aa0*/  SEL R5, R43, R22, !P0 ;  /* 0x000000162b057207 */ /* 0x000fe40004000000 */
[----:B------:R-:W-:Y:S01]  /*4ab0*/  SEL R3, R45, R26, !P3 ;  /* 0x0000001a2d037207 */ /* 0x000fe20005800000 */
[----:B------:R-:W-:Y:S01]  /*4ac0*/  IMAD R4, R40, R7, RZ ;  /* 0x0000000728047224 */ /* 0x000fe200078e02ff */
[C---:B------:R-:W-:Y:S01]  /*4ad0*/  ISETP.GE.AND P0, PT, R5.reuse, R2, PT ;  /* 0x000000020500720c */ /* 0x040fe20003f06270 */
[----:B------:R-:W-:Y:S03]  /*4ae0*/  IMAD.HI.U32 R6, R5, R36, RZ ;  /* 0x0000002405067227 */ /* 0x000fe600078e00ff */
[----:B------:R-:W-:Y:S01]  /*4af0*/  ISETP.GE.OR P0, PT, R3, R4, P0 ;  /* 0x000000040300720c */ /* 0x000fe20000706670 */
[----:B------:R-:W-:Y:S01]  /*4b00*/  IMAD.MOV R4, RZ, RZ, -R3 ;  /* 0x000000ffff047224 */ /* 0x000fe200078e0a03 */
[-C--:B------:R-:W-:Y:S03]  /*4b10*/  SHF.R.U32.HI R6, RZ, R37.reuse, R6 ;  /* 0x00000025ff067219 */ /* 0x080fe60000011606 */
[----:B------:R-:W-:Y:S01]  /*4b20*/  IMAD R45, R42, R4, R45 ;  /* 0x000000042a2d7224 */ /* 0x000fe200078e022d */
[----:B------:R-:W-:Y:S05]  /*4b30*/  SEL R15, R5, R6, !P2 ;  /* 0x00000006050f7207 */ /* 0x000fea0005000000 */
[----:B------:R-:W-:Y:S02]  /*4b40*/  IMAD.MOV R6, RZ, RZ, -R15 ;  /* 0x000000ffff067224 */ /* 0x000fe400078e0a0f */
[C---:B------:R-:W-:Y:S04]  /*4b50*/  @!P0 IMAD.HI.U32 R2, R3.reuse, R36, RZ ;  /* 0x0000002403028227 */ /* 0x040fe800078e00ff */
[----:B------:R-:W-:Y:S01]  /*4b60*/  IMAD R6, R40, R6, R5 ;  /* 0x0000000628067224 */ /* 0x000fe200078e0205 */
[----:B------:R-:W-:Y:S04]  /*4b70*/  @!P0 SHF.R.U32.HI R2, RZ, R37, R2 ;  /* 0x00000025ff028219 */ /* 0x000fe80000011602 */
[----:B------:R-:W-:Y:S02]  /*4b80*/  @!P0 SEL R0, R3, R2, !P2 ;  /* 0x0000000203008207 */ /* 0x000fe40005000000 */
[----:B------:R-:W-:Y:S02]  /*4b90*/  IADD3 R2, PT, PT, -R5, RZ, RZ ;  /* 0x000000ff05027210 */ /* 0x000fe40007ffe1ff */
[----:B------:R-:W-:Y:S01]  /*4ba0*/  @!P0 IADD3 R8, PT, PT, R15, -R0, RZ ;  /* 0x800000000f088210 */ /* 0x000fe20007ffe0ff */
[----:B------:R-:W-:Y:S02]  /*4bb0*/  @!P0 IMAD R0, R7, R6, R0 ;  /* 0x0000000607008224 */ /* 0x000fe400078e0200 */
[----:B------:R-:W-:Y:S02]  /*4bc0*/  IMAD R43, R38, R2, R43 ;  /* 0x00000002262b7224 */ /* 0x000fe400078e022b */
[----:B------:R-:W-:Y:S02]  /*4bd0*/  @!P0 IMAD R5, R8, R40, R3 ;  /* 0x0000002808058224 */ /* 0x000fe400078e0203 */
[----:B------:R-:W-:Y:S04]  /*4be0*/  @!P0 IMAD.MOV.U32 R3, RZ, RZ, R0 ;  /* 0x000000ffff038224 */ /* 0x000fe800078e0000 */
[----:B------:R-:W-:Y:S02]  /*4bf0*/  IMAD R45, R3, R42, R45 ;  /* 0x0000002a032d7224 */ /* 0x000fe400078e022d */
[----:B------:R-:W-:Y:S07]  /*4c00*/  IMAD R43, R5, R38, R43 ;  /* 0x00000026052b7224 */ /* 0x000fee00078e022b */
.L_x_79:
[----:B-1----:R-:W-:Y:S01]  /*4c10*/  @!P1 ISETP.NE.AND P0, PT, R10, 0x1, PT ;  /* 0x000000010a00980c */ /* 0x002fe20003f05270 */
[----:B------:R-:W-:Y:S01]  /*4c20*/  @!P1 IMAD.HI.U32 R0, R45, R12, RZ ;  /* 0x0000000c2d009227 */ /* 0x000fe200078e00ff */
[----:B------:R-:W-:Y:S01]  /*4c30*/  @!P1 ISETP.NE.AND P2, PT, R9, 0x1, PT ;  /* 0x000000010900980c */ /* 0x000fe20003f45270 */
[----:B------:R-:W-:Y:S01]  /*4c40*/  ULOP3.LUT UP0, URZ, UR48, 0x1b0, URZ, 0xc0, !UPT ;  /* 0x000001b030ff7892 */ /* 0x000fe2000f80c0ff */
[----:B------:R-:W-:Y:S01]  /*4c50*/  R2UR UR42, R21 ;  /* 0x00000000152a72ca */ /* 0x000fe200000e0000 */
[----:B------:R-:W-:Y:S01]  /*4c60*/  @!P1 IMAD.HI.U32 R3, R43, R11, RZ ;  /* 0x0000000b2b039227 */ /* 0x000fe200078e00ff */
[----:B------:R-:W-:Y:S02]  /*4c70*/  @!P1 SHF.R.U32.HI R0, RZ, R13, R0 ;  /* 0x0000000dff009219 */ /* 0x000fe40000011600 */
[----:B------:R-:W-:Y:S01]  /*4c80*/  R2UR UR41, R20 ;  /* 0x00000000142972ca */ /* 0x000fe200000e0000 */
[----:B------:R-:W-:Y:S01]  /*4c90*/  VIADD R107, R107, 0x1 ;  /* 0x000000016b6b7836 */ /* 0x000fe20000000000 */
[----:B------:R-:W-:Y:S02]  /*4ca0*/  @!P1 SHF.R.U32.HI R2, RZ, R14, R3 ;  /* 0x0000000eff029219 */ /* 0x000fe40000011603 */
[----:B------:R-:W-:Y:S02]  /*4cb0*/  @!P1 SEL R3, R45, R0, !P2 ;  /* 0x000000002d039207 */ /* 0x000fe40005000000 */
[----:B------:R-:W-:Y:S02]  /*4cc0*/  @!P1 SEL R2, R43, R2, !P0 ;  /* 0x000000022b029207 */ /* 0x000fe40004000000 */
[----:B------:R-:W-:Y:S01]  /*4cd0*/  @P4 SHF.R.U32.HI R98, RZ, 0x10, R17 ;  /* 0x00000010ff624819 */ /* 0x000fe20000011611 */
[----:B------:R-:W-:Y:S02]  /*4ce0*/  USHF.L.U32 UR42, UR42, 0x6, URZ ;  /* 0x000000062a2a7899 */ /* 0x000fe400080006ff */
[----:B------:R-:W-:Y:S02]  /*4cf0*/  @!P1 IMAD.IADD R0, R2, 0x1, -R3 ;  /* 0x0000000102009824 */ /* 0x000fe400078e0a03 */
[----:B------:R-:W-:Y:S01]  /*4d00*/  @!P1 IMAD.IADD R2, R3, 0x1, -R2 ;  /* 0x0000000103029824 */ /* 0x000fe200078e0a02 */
[----:B------:R-:W-:Y:S01]  /*4d10*/  USHF.L.U32 UR41, UR41, 0x7, URZ ;  /* 0x0000000729297899 */ /* 0x000fe200080006ff */
[----:B------:R-:W-:Y:S02]  /*4d20*/  @!P1 IMAD R45, R0, R9, R45 ;  /* 0x00000009002d9224 */ /* 0x000fe400078e022d */
[----:B------:R-:W-:Y:S01]  /*4d30*/  @!P1 IMAD R43, R2, R10, R43 ;  /* 0x0000000a022b9224 */ /* 0x000fe200078e022b */
[----:B------:R-:W-:Y:S08]  /*4d40*/  BRA.U !UP0, `(.L_x_80) ;  /* 0x0000000108407547 */ /* 0x000ff0000b800000 */
[----:B------:R-:W1:Y:S01]  /*4d50*/  LDCU.64 UR8, c[0x4][0x80] ;  /* 0x01001000ff0877ac */ /* 0x000e620008000a00 */
[----:B------:R-:W-:Y:S01]  /*4d60*/  MOV R3, 0x0 ;  /* 0x0000000000037802 */ /* 0x000fe20000000f00 */
[----:B------:R-:W-:Y:S02]  /*4d70*/  HFMA2 R12, -RZ, RZ, 0, 5.9604644775390625e-08 ;  /* 0x00000001ff0c7431 */ /* 0x000fe400000001ff */
[----:B------:R-:W-:Y:S02]  /*4d80*/  IMAD.MOV.U32 R8, RZ, RZ, 0x70 ;  /* 0x00000070ff087424 */ /* 0x000fe400078e00ff */
[----:B------:R-:W-:Y:S01]  /*4d90*/  IMAD.MOV.U32 R13, RZ, RZ, RZ ;  /* 0x000000ffff0d7224 */ /* 0x000fe200078e00ff */
[----:B------:R-:W2:Y:S01]  /*4da0*/  LDCU.64 UR6, c[0x4][0x88] ;  /* 0x01001100ff0677ac */ /* 0x000ea20008000a00 */
[----:B------:R-:W3:Y:S01]  /*4db0*/  LDC.64 R2, c[0x4][R3] ;  /* 0x0100000003027b82 */ /* 0x000ee20000000a00 */
[----:B------:R-:W4:Y:S01]  /*4dc0*/  LDCU.64 UR4, c[0x4][0x8] ;  /* 0x01000100ff0477ac */ /* 0x000f220008000a00 */
[----:B-1----:R-:W-:Y:S01]  /*4dd0*/  MOV R5, UR9 ;  /* 0x0000000900057c02 */ /* 0x002fe20008000f00 */
[----:B------:R-:W-:Y:S01]  /*4de0*/  IMAD.U32 R4, RZ, RZ, UR8 ;  /* 0x00000008ff047e24 */ /* 0x000fe2000f8e00ff */
[----:B--2---:R-:W-:Y:S01]  /*4df0*/  MOV R7, UR7 ;  /* 0x0000000700077c02 */ /* 0x004fe20008000f00 */
[----:B------:R-:W-:Y:S01]  /*4e00*/  IMAD.U32 R6, RZ, RZ, UR6 ;  /* 0x00000006ff067e24 */ /* 0x000fe2000f8e00ff */
[----:B----4-:R-:W-:Y:S01]  /*4e10*/  MOV R11, UR5 ;  /* 0x00000005000b7c02 */ /* 0x010fe20008000f00 */
[----:B------:R-:W-:Y:S02]  /*4e20*/  IMAD.U32 R10, RZ, RZ, UR4 ;  /* 0x00000004ff0a7e24 */ /* 0x000fe4000f8e00ff */
[----:B------:R-:W-:Y:S07]  /*4e30*/  LEPC R20, `(.L_x_80) ;  /* 0x000000001014794e */ /* 0x000fee0000000000 */
[----:B---3-5:R-:W-:Y:S05]  /*4e40*/  CALL.ABS.NOINC R2 ;  /* 0x0000000002007343 */ /* 0x028fea0003c00000 */
.L_x_80:
[----:B------:R-:W-:Y:S01]  /*4e50*/  LOP3.LUT P0, RZ, R104, 0x1b0, RZ, 0xc0, !PT ;  /* 0x000001b068ff7812 */ /* 0x000fe2000780c0ff */
[----:B------:R-:W-:Y:S11]  /*4e60*/  BSSY.RECONVERGENT B6, `(.L_x_81) ;  /* 0x0000013000067945 */ /* 0x000ff60003800200 */
[----:B------:R-:W-:Y:S01]  /*4e70*/  @!UPT UIADD3 URZ, UPT, UPT, URZ, URZ, URZ ;  /* 0x000000fffffff290 */ /* 0x000fe2000fffe0ff */
[----:B------:R-:W-:Y:S05]  /*4e80*/  @!P0 BRA `(.L_x_82) ;  /* 0x0000000000408947 */ /* 0x000fea0003800000 */
        /* <DEDUP_REMOVED lines=16> */
.L_x_82:
[----:B------:R-:W-:Y:S05]  /*4f90*/  BSYNC.RECONVERGENT B6 ;  /* 0x0000000000067941 */ /* 0x000fea0003800200 */
.L_x_81:
[----:B------:R-:W-:Y:S01]  /*4fa0*/  ISETP.NE.U32.AND P4, PT, R86, RZ, PT ;  /* 0x000000ff5600720c */ /* 0x000fe20003f85070 */
[----:B------:R-:W-:Y:S01]  /*4fb0*/  UISETP.NE.AND UP2, UPT, UR50, URZ, UPT ;  /* 0x000000ff3200728c */ /* 0x000fe2000bf45270 */
[----:B------:R-:W-:Y:S01]  /*4fc0*/  ISETP.NE.U32.AND P2, PT, RZ, UR38, PT ;  /* 0x00000026ff007c0c */ /* 0x000fe2000bf45070 */
[----:B------:R-:W-:Y:S01]  /*4fd0*/  UISETP.NE.U32.AND UP1, UPT, UR44, URZ, UPT ;  /* 0x000000ff2c00728c */ /* 0x000fe2000bf25070 */
[----:B------:R-:W-:Y:S01]  /*4fe0*/  ISETP.NE.AND.EX P4, PT, R87, RZ, PT, P4 ;  /* 0x000000ff5700720c */ /* 0x000fe20003f85340 */
[----:B------:R-:W-:Y:S01]  /*4ff0*/  UPLOP3.LUT UP0, UPT, UPT, UPT, UPT, 0x40, 0x4 ;  /* 0x000000000004789c */ /* 0x000fe20003f0e870 */
[----:B------:R-:W-:Y:S01]  /*5000*/  ISETP.NE.AND.EX P2, PT, RZ, UR39, PT, P2 ;  /* 0x00000027ff007c0c */ /* 0x000fe2000bf45320 */
[----:B------:R-:W-:Y:S01]  /*5010*/  UISETP.NE.AND.EX UP1, UPT, UR45, URZ, UPT, UP1 ;  /* 0x000000ff2d00728c */ /* 0x000fe2000bf25310 */
[----:B------:R-:W-:Y:S04]  /*5020*/  PLOP3.LUT P1, PT, PT, PT, UP2, 0x80, 0x8 ;  /* 0x000000000008781c */ /* 0x000fe80003f2f028 */
[----:B------:R-:W-:Y:S06]  /*5030*/  @UP2 UPLOP3.LUT UP0, UPT, UPT, UPT, UP1, 0x80, 0x8 ;  /* 0x000000000008289c */ /* 0x000fec0003f0f010 */
[----:B------:R-:W-:Y:S01]  /*5040*/  PLOP3.LUT P0, PT, PT, PT, UP0, 0x80, 0x8 ;  /* 0x000000000008781c */ /* 0x000fe20003f0f008 */
[----:B------:R-:W-:Y:S01]  /*5050*/  @!UPT UIADD3 URZ, UPT, UPT, URZ, URZ, URZ ;  /* 0x000000fffffff290 */ /* 0x000fe2000fffe0ff */
[----:B------:R-:W-:Y:S11]  /*5060*/  BRA.U !UP1, `(.L_x_83) ;  /* 0x0000000109387547 */ /* 0x000ff6000b800000 */
[----:B------:R-:W-:Y:S01]  /*5070*/  UISETP.NE.U32.AND UP0, UPT, UR38, URZ, UPT ;  /* 0x000000ff2600728c */ /* 0x000fe2000bf05070 */
[----:B------:R-:W-:Y:S02]  /*5080*/  HFMA2 R0, -RZ, RZ, 0, 5.9604644775390625e-08 ;  /* 0x00000001ff007431 */ /* 0x000fe400000001ff */
[----:B------:R-:W-:Y:S01]  /*5090*/  IMAD.MOV.U32 R91, RZ, RZ, 0x1 ;  /* 0x00000001ff5b7424 */ /* 0x000fe200078e00ff */
[----:B------:R-:W-:Y:S06]  /*50a0*/  UISETP.NE.AND.EX UP0, UPT, UR39, URZ, UPT, UP0 ;  /* 0x000000ff2700728c */ /* 0x000fec000bf05300 */
[----:B------:R-:W-:Y:S05]  /*50b0*/  PLOP3.LUT P3, PT, PT, PT, UP0, 0x80, 0x8 ;  /* 0x000000000008781c */ /* 0x000fea0003f6f008 */
[----:B------:R-:W1:Y:S01]  /*50c0*/  @UP0 LDCU.64 UR6, c[0x0][0x888] ;  /* 0x00011100ff0607ac */ /* 0x000e620008000a00 */
[----:B------:R-:W-:Y:S07]  /*50d0*/  @UP0 UIMAD UR4, UR36, UR44, URZ ;  /* 0x0000002c240402a4 */ /* 0x000fee000f8e02ff */
[----:B------:R-:W-:Y:S01]  /*50e0*/  @!P3 PRMT R91, R0, 0x7610, R91 ;  /* 0x00007610005bb816 */ /* 0x000fe2000000005b */
[----:B-1----:R-:W-:Y:S03]  /*50f0*/  @UP0 UIMAD.WIDE UR6, UR4, 0x4, UR6 ;  /* 0x00000004040608a5 */ /* 0x002fe6000f8e0206 */
[----:B------:R-:W1:Y:S03]  /*5100*/  @!UP0 LDCU UR4, c[0x0][0x880] ;  /* 0x00011000ff0487ac */ /* 0x000e660008000800 */
[----:B------:R-:W-:Y:S01]  /*5110*/  IMAD.U32 R2, RZ, RZ, UR6 ;  /* 0x00000006ff027e24 */ /* 0x000fe2000f8e00ff */
[----:B------:R-:W-:Y:S05]  /*5120*/  MOV R3, UR7 ;  /* 0x0000000700037c02 */ /* 0x000fea0008000f00 */
[----:B-----5:R2:W5:Y:S02]  /*5130*/  @P3 LDG.E R50, desc[UR46][R2.64] ;  /* 0x0000002e02323981 */ /* 0x020564000c1e1900 */
[----:B-12---:R-:W-:Y:S02]  /*5140*/  @!P3 IMAD.U32 R50, RZ, RZ, UR4 ;  /* 0x00000004ff32be24 */ /* 0x006fe4000f8e00ff */
.L_x_83:
[----:B------:R-:W-:Y:S05]  /*5150*/  @!P4 BRA `(.L_x_84) ;  /* 0x000000000020c947 */ /* 0x000fea0003800000 */
[----:B------:R-:W-:Y:S04]  /*5160*/  ISETP.NE.U32.AND P3, PT, R84, RZ, PT ;  /* 0x000000ff5400720c */ /* 0x000fe80003f65070 */
[----:B------:R-:W-:Y:S11]  /*5170*/  ISETP.NE.AND.EX P3, PT, R85, RZ, PT, P3 ;  /* 0x000000ff5500720c */ /* 0x000ff60003f65330 */
[----:B------:R-:W-:Y:S02]  /*5180*/  @!UPT UIADD3 URZ, UPT, UPT, URZ, URZ, URZ ;  /* 0x000000fffffff290 */ /* 0x000fe4000fffe0ff */
[----:B------:R-:W1:Y:S01]  /*5190*/  @P3 LDC.64 R2, c[0x0][0x8a8] ;  /* 0x00022a00ff023b82 */ /* 0x000e620000000a00 */
[----:B------:R-:W-:Y:S04]  /*51a0*/  @P3 IMAD R0, R86, UR36, RZ ;  /* 0x0000002456003c24 */ /* 0x000fe8000f8e02ff */
[----:B-1----:R-:W-:Y:S05]  /*51b0*/  @P3 IMAD.WIDE R2, R0, 0x4, R2 ;  /* 0x0000000400023825 */ /* 0x002fea00078e0202 */
[----:B-----5:R1:W5:Y:S02]  /*51c0*/  @P3 LDG.E R47, desc[UR46][R2.64] ;  /* 0x0000002e022f3981 */ /* 0x020364000c1e1900 */
[----:B-1----:R-:W2:Y:S02]  /*51d0*/  @!P3 LDC R47, c[0x0][0x8a0] ;  /* 0x00022800ff2fbb82 */ /* 0x002ea40000000800 */
.L_x_84:
[----:B-----5:R-:W-:Y:S01]  /*51e0*/  ISETP.NE.AND P4, PT, R50, RZ, PT ;  /* 0x000000ff3200720c */ /* 0x020fe20003f85270 */
[----:B------:R-:W-:Y:S01]  /*51f0*/  BSSY B1, `(.L_x_85) ;  /* 0x0000042000017945 */ /* 0x000fe20003800000 */
[----:B------:R-:W-:Y:S01]  /*5200*/  SEL R9, RZ, 0xffffffff, P2 ;  /* 0xffffffffff097807 */ /* 0x000fe20001000000 */
[----:B------:R-:W-:Y:S01]  /*5210*/  IMAD.MOV.U32 R55, RZ, RZ, 0x1 ;  /* 0x00000001ff377424 */ /* 0x000fe200078e00ff */
[----:B------:R-:W-:Y:S02]  /*5220*/  LOP3.LUT P3, RZ, R91, 0xff, RZ, 0xc0, !PT ;  /* 0x000000ff5bff7812 */ /* 0x000fe4000786c0ff */
[----:B------:R-:W-:Y:S02]  /*5230*/  CS2R R62, SRZ ;  /* 0x00000000003e7805 */ /* 0x000fe4000001ff00 */
[----:B------:R-:W-:Y:S02]  /*5240*/  @P1 SEL R2, RZ, 0xffffffff, P4 ;  /* 0xffffffffff021807 */ /* 0x000fe40002000000 */
[----:B------:R-:W-:Y:S02]  /*5250*/  CS2R R60, SRZ ;  /* 0x00000000003c7805 */ /* 0x000fe4000001ff00 */
[----:B------:R-:W-:Y:S02]  /*5260*/  LEA R0, R100, UR49, 0x3 ;  /* 0x0000003164007c11 */ /* 0x000fe4000f8e18ff */
[----:B------:R-:W-:Y:S02]  /*5270*/  CS2R R58, SRZ ;  /* 0x00000000003a7805 */ /* 0x000fe4000001ff00 */
[----:B------:R-:W-:Y:S02]  /*5280*/  @P0 SEL R2, R9, R2, !P3 ;  /* 0x0000000209020207 */ /* 0x000fe40005800000 */
[----:B------:R-:W-:Y:S02]  /*5290*/  CS2R R56, SRZ ;  /* 0x0000000000387805 */ /* 0x000fe4000001ff00 */
[----:B------:R-:W-:Y:S02]  /*52a0*/  LEA R108, R44, UR49, 0x3 ;  /* 0x000000312c6c7c11 */ /* 0x000fe4000f8e18ff */
[----:B------:R-:W-:Y:S02]  /*52b0*/  @P1 LOP3.LUT R2, R2, 0x1, RZ, 0xc0, !PT ;  /* 0x0000000102021812 */ /* 0x000fe400078ec0ff */
[----:B------:R-:W-:Y:S02]  /*52c0*/  SHF.L.U32 R7, R102, 0x1f, RZ ;  /* 0x0000001f66077819 */ /* 0x000fe400000006ff */
[----:B------:R-:W-:Y:S02]  /*52d0*/  ISETP.NE.U32.OR P6, PT, R2, 0x1, !P1 ;  /* 0x000000010200780c */ /* 0x000fe40004fc5470 */
[----:B------:R-:W-:Y:S02]  /*52e0*/  PLOP3.LUT P2, PT, PT, PT, UP1, 0x80, 0x8 ;  /* 0x000000000008781c */ /* 0x000fe40003f4f018 */
[C---:B------:R-:W-:Y:S02]  /*52f0*/  LEA.HI R5, R44.reuse, R44, RZ, 0x1 ;  /* 0x0000002c2c057211 */ /* 0x040fe400078f08ff */
[----:B------:R-:W-:Y:S02]  /*5300*/  SEL R2, RZ, 0xffffffff, P4 ;  /* 0xffffffffff027807 */ /* 0x000fe40002000000 */
[----:B------:R-:W-:Y:S01]  /*5310*/  P2R R64, PR, RZ, 0x40 ;  /* 0x00000040ff407803 */ /* 0x000fe20000000000 */
[C---:B------:R-:W-:Y:S01]  /*5320*/  IMAD.SHL.U32 R3, R5.reuse, 0x40, RZ ;  /* 0x0000004005037824 */ /* 0x040fe200078e00ff */
[----:B------:R-:W-:Y:S03]  /*5330*/  LOP3.LUT R5, R5, 0xffe, RZ, 0xc0, !PT ;  /* 0x00000ffe05057812 */ /* 0x000fe600078ec0ff */
[----:B------:R-:W-:Y:S02]  /*5340*/  @P6 SHF.L.U32 R11, R99, 0x1f, RZ ;  /* 0x0000001f630b6819 */ /* 0x000fe400000006ff */
[----:B------:R-:W-:Y:S01]  /*5350*/  @P2 SEL R2, R9, R2, !P3 ;  /* 0x0000000209022207 */ /* 0x000fe20005800000 */
[----:B------:R-:W-:Y:S01]  /*5360*/  IMAD.IADD R48, R44, 0x1, -R5 ;  /* 0x000000012c307824 */ /* 0x000fe200078e0a05 */
[----:B------:R-:W1:Y:S01]  /*5370*/  @P6 SYNCS.PHASECHK.TRANS64.TRYWAIT P1, [R0+URZ+0x30], R11 ;  /* 0x0000300b000065a7 */ /* 0x000e6200080211ff */
[----:B------:R-:W-:Y:S02]  /*5380*/  LOP3.LUT R3, R3, 0xffffff80, RZ, 0xc0, !PT ;  /* 0xffffff8003037812 */ /* 0x000fe400078ec0ff */
[----:B------:R-:W-:Y:S03]  /*5390*/  LOP3.LUT R2, R2, 0x1, RZ, 0xc0, !PT ;  /* 0x0000000102027812 */ /* 0x000fe600078ec0ff */
[----:B------:R-:W-:Y:S01]  /*53a0*/  IMAD.IADD R3, R46, 0x1, R3 ;  /* 0x000000012e037824 */ /* 0x000fe200078e0203 */
[----:B------:R-:W-:Y:S03]  /*53b0*/  ISETP.NE.U32.AND P5, PT, R2, 0x1, PT ;  /* 0x000000010200780c */ /* 0x000fe60003fa5070 */
[----:B------:R-:W-:Y:S01]  /*53c0*/  IMAD R48, R48, 0x100000, R3 ;  /* 0x0010000030307824 */ /* 0x000fe200078e0203 */
[----:B------:R-:W-:Y:S01]  /*53d0*/  P2R R72, PR, RZ, 0x20 ;  /* 0x00000020ff487803 */ /* 0x000fe20000000000 */
[----:B------:R3:W4:Y:S01]  /*53e0*/  SYNCS.PHASECHK.TRANS64.TRYWAIT P0, [R108+URZ+0x80], R7 ;  /* 0x000080076c0075a7 */ /* 0x00072200080011ff */
[----:B-1----:R-:W-:Y:S01]  /*53f0*/  @P6 SEL R55, RZ, 0x1, !P1 ;  /* 0x00000001ff376807 */ /* 0x002fe20004800000 */
[----:B---3--:R-:W-:Y:S06]  /*5400*/  @!P6 BRA `(.L_x_86) ;  /* 0x000000000080e947 */ /* 0x008fec0003800000 */
[----:B------:R-:W-:Y:S01]  /*5410*/  @P5 IMAD R4, R100, 0x1000, R95 ;  /* 0x0000100064045824 */ /* 0x000fe200078e025f */
[----:B------:R-:W-:Y:S01]  /*5420*/  ISETP.NE.AND P1, PT, R55, RZ, PT ;  /* 0x000000ff3700720c */ /* 0x000fe20003f25270 */
[----:B------:R-:W-:Y:S01]  /*5430*/  BSSY B0, `(.L_x_87) ;  /* 0x000000b000007945 */ /* 0x000fe20003800000 */
[----:B------:R-:W-:Y:S01]  /*5440*/  CS2R R58, SRZ ;  /* 0x00000000003a7805 */ /* 0x000fe2000001ff00 */
[----:B------:R-:W-:Y:S01]  /*5450*/  @P5 VIADD R2, R4, UR49 ;  /* 0x0000003104025c36 */ /* 0x000fe20008000000 */
[----:B------:R-:W-:Y:S02]  /*5460*/  CS2R R56, SRZ ;  /* 0x0000000000387805 */ /* 0x000fe4000001ff00 */
[----:B------:R-:W-:Y:S02]  /*5470*/  CS2R R62, SRZ ;  /* 0x00000000003e7805 */ /* 0x000fe4000001ff00 */
[----:B------:R-:W-:Y:S01]  /*5480*/  CS2R R60, SRZ ;  /* 0x00000000003c7805 */ /* 0x000fe2000001ff00 */
[----:B------:R-:W-:Y:S04]  /*5490*/  @P5 IMAD R2, R103, -0x10, R2 ;  /* 0xfffffff067025824 */ /* 0x000fe800078e0202 */
[----:B------:R-:W-:Y:S05]  /*54a0*/  @P1 BRA `(.L_x_88) ;  /* 0x00000000000c1947 */ /* 0x000fea0003800000 */
[----:B------:R-:W-:Y:S04]  /*54b0*/  SHF.L.U32 R3, R99, 0x1f, RZ ;  /* 0x0000001f63037819 */ /* 0x000fe800000006ff */
[----:B------:R-:W1:Y:S02]  /*54c0*/  SYNCS.PHASECHK.TRANS64.TRYWAIT P1, [R0+URZ+0x30], R3 ;  /* 0x00003003000075a7 */ /* 0x000e6400080211ff */
[----:B-1----:R-:W-:Y:S05]  /*54d0*/  @!P1 BRA `(.L_x_89) ;  /* 0x0000002000f89947 */ /* 0x002fea0003800000 */
.L_x_88:
[----:B------:R-:W-:Y:S05]  /*54e0*/  BSYNC B0 ;  /* 0x0000000000007941 */ /* 0x000fea0003800000 */
.L_x_87:
[----:B------:R-:W-:Y:S01]  /*54f0*/  ISETP.NE.AND P1, PT, R72, RZ, PT ;  /* 0x000000ff4800720c */ /* 0x000fe20003f25270 */
[----:B-1----:R-:W-:Y:S02]  /*5500*/  VIADD R3, R0, 0x40 ;  /* 0x0000004000037836 */ /* 0x002fe40000000000 */
[----:B------:R-:W-:Y:S02]  /*5510*/  IMAD.U32 R0, RZ, RZ, UR37 ;  /* 0x00000025ff007e24 */ /* 0x000fe4000f8e00ff */
[----:B------:R-:W-:Y:S03]  /*5520*/  VIADD R100, R100, 0x1 ;  /* 0x0000000164647836 */ /* 0x000fe60000000000 */
[----:B------:R-:W-:Y:S05]  /*5530*/  PRMT R0, R0, 0x654, R3 ;  /* 0x0000065400007816 */ /* 0x000fea0000000003 */
[----:B------:R1:W3:Y:S04]  /*5540*/  @P1 LDS.128 R56, [R4+UR49+0x200] ;  /* 0x0002003104381984 */ /* 0x0002e80008000c00 */
[----:B------:R1:W1:Y:S01]  /*5550*/  @P1 LDS.128 R60, [R2+0x210] ;  /* 0x00021000023c1984 */ /* 0x0002620000000c00 */
[C---:B------:R-:W-:Y:S01]  /*5560*/  ISETP.NE.AND P1, PT, R100.reuse, 0x2, PT ;  /* 0x000000026400780c */ /* 0x040fe20003f25270 */
[----:B------:R-:W-:Y:S01]  /*5570*/  @!PT LDS RZ, [RZ] ;  /* 0x00000000fffff984 */ /* 0x000fe20000000800 */
[----:B------:R-:W-:Y:S01]  /*5580*/  @!PT LDS RZ, [RZ] ;  /* 0x00000000fffff984 */ /* 0x000fe20000000800 */
[----:B------:R-:W-:Y:S01]  /*5590*/  @!PT LDS RZ, [RZ] ;  /* 0x00000000fffff984 */ /* 0x000fe20000000800 */
[----:B------:R-:W-:Y:S01]  /*55a0*/  @!PT LDS RZ, [RZ] ;  /* 0x00000000fffff984 */ /* 0x000fe20000000800 */
[----:B------:R5:W-:Y:S06]  /*55b0*/  MEMBAR.ALL.CTA ;  /* 0x0000000000007992 */ /* 0x000bec0000008000 */
[----:B-----5:R-:W5:Y:S01]  /*55c0*/  FENCE.VIEW.ASYNC.S ;  /* 0x00000000000073c6 */ /* 0x020f620000000000 */
[----:B------:R-:W-:Y:S01]  /*55d0*/  SEL R100, R100, RZ, P1 ;  /* 0x000000ff64647207 */ /* 0x000fe20000800000 */
[----:B-----5:R5:W-:Y:S02]  /*55e0*/  SYNCS.ARRIVE.TRANS64.RED.A1T0 RZ, [R0+URZ], RZ ;  /* 0x000000ff00ff79a7 */ /* 0x020be400081004ff */
[----:B-----5:R-:W-:Y:S04]  /*55f0*/  SEL R0, RZ, 0x1, P1 ;  /* 0x00000001ff007807 */ /* 0x020fe80000800000 */
[----:B---3--:R-:W-:Y:S02]  /*5600*/  LOP3.LUT R99, R99, R0, RZ, 0x3c, !PT ;  /* 0x0000000063637212 */ /* 0x008fe400078e3cff */
.L_x_86:
[----:B------:R-:W-:Y:S05]  /*5610*/  BSYNC B1 ;  /* 0x0000000000017941 */ /* 0x000fea0003800000 */
.L_x_85:
[----:B------:R-:W-:Y:S04]  /*5620*/  SHF.R.U32.HI R3, RZ, 0x15, R48 ;  /* 0x00000015ff037819 */ /* 0x000fe80000011630 */
[----:B------:R-:W-:Y:S01]  /*5630*/  LOP3.LUT P1, RZ, R3, 0x3, R96, 0x48, !PT ;  /* 0x0000000303ff7812 */ /* 0x000fe20007824860 */
[----:B------:R-:W-:Y:S01]  /*5640*/  @!UPT UIADD3 URZ, UPT, UPT, URZ, URZ, URZ ;  /* 0x000000fffffff290 */ /* 0x000fe2000fffe0ff */
[----:B----4-:R-:W-:Y:S11]  /*5650*/  @P0 BRA `(.L_x_90) ;  /* 0x0000000000080947 */ /* 0x010ff60003800000 */
[----:B------:R-:W3:Y:S02]  /*5660*/  SYNCS.PHASECHK.TRANS64.TRYWAIT P0, [R108+URZ+0x80], R7 ;  /* 0x000080076c0075a7 */ /* 0x000ee400080011ff */
[----:B---3--:R-:W-:Y:S05]  /*5670*/  @!P0 BRA `(.L_x_91) ;  /* 0x0000002000a48947 */ /* 0x008fea0003800000 */
.L_x_90:
[----:B------:R-:W-:Y:S05]  /*5680*/  @!P1 BRA `(.L_x_92) ;  /* 0x0000000000409947 */ /* 0x000fea0003800000 */
[----:B------:R-:W4:Y:S01]  /*5690*/  LDCU.64 UR8, c[0x4][0x70] ;  /* 0x01000e00ff0877ac */ /* 0x000f220008000a00 */
[----:B------:R-:W-:Y:S01]  /*56a0*/  MOV R3, 0x0 ;  /* 0x0000000000037802 */ /* 0x000fe20000000f00 */
[----:B------:R-:W-:Y:S02]  /*56b0*/  HFMA2 R12, -RZ, RZ, 0, 5.9604644775390625e-08 ;  /* 0x00000001ff0c7431 */ /* 0x000fe400000001ff */
[----:B------:R-:W-:Y:S02]  /*56c0*/  IMAD.MOV.U32 R8, RZ, RZ, 0x192 ;  /* 0x00000192ff087424 */ /* 0x000fe400078e00ff */
[----:B------:R-:W-:Y:S01]  /*56d0*/  IMAD.MOV.U32 R13, RZ, RZ, RZ ;  /* 0x000000ffff0d7224 */ /* 0x000fe200078e00ff */
[----:B------:R-:W3:Y:S01]  /*56e0*/  LDCU.64 UR6, c[0x4][0x78] ;  /* 0x01000f00ff0677ac */ /* 0x000ee20008000a00 */
[----:B-1----:R-:W1:Y:S01]  /*56f0*/  LDC.64 R2, c[0x4][R3] ;  /* 0x0100000003027b82 */ /* 0x002e620000000a00 */
[----:B------:R-:W5:Y:S01]  /*5700*/  LDCU.64 UR4, c[0x4][0x10] ;  /* 0x01000200ff0477ac */ /* 0x000f620008000a00 */
[----:B----4-:R-:W-:Y:S01]  /*5710*/  MOV R5, UR9 ;  /* 0x0000000900057c02 */ /* 0x010fe20008000f00 */
[----:B------:R-:W-:Y:S01]  /*5720*/  IMAD.U32 R4, RZ, RZ, UR8 ;  /* 0x00000008ff047e24 */ /* 0x000fe2000f8e00ff */
[----:B---3--:R-:W-:Y:S01]  /*5730*/  MOV R7, UR7 ;  /* 0x0000000700077c02 */ /* 0x008fe20008000f00 */
[----:B------:R-:W-:Y:S01]  /*5740*/  IMAD.U32 R6, RZ, RZ, UR6 ;  /* 0x00000006ff067e24 */ /* 0x000fe2000f8e00ff */
[----:B-----5:R-:W-:Y:S01]  /*5750*/  MOV R11, UR5 ;  /* 0x00000005000b7c02 */ /* 0x020fe20008000f00 */
[----:B------:R-:W-:Y:S02]  /*5760*/  IMAD.U32 R10, RZ, RZ, UR4 ;  /* 0x00000004ff0a7e24 */ /* 0x000fe4000f8e00ff */
[----:B------:R-:W-:Y:S07]  /*5770*/  LEPC R20, `(.L_x_92) ;  /* 0x000000001014794e */ /* 0x000fee0000000000 */
[----:B-12---:R-:W-:Y:S05]  /*5780*/  CALL.ABS.NOINC R2 ;  /* 0x0000000002007343 */ /* 0x006fea0003c00000 */
.L_x_92:
[----:B------:R-:W-:Y:S05]  /*5790*/  WARPSYNC.ALL ;  /* 0x0000000000007948 */ /* 0x000fea0003800000 */
[----:B------:R-:W-:Y:S01]  /*57a0*/  R2UR UR4, R48 ;  /* 0x00000000300472ca */ /* 0x000fe200000e0000 */
[----:B------:R-:W-:Y:S01]  /*57b0*/  BSSY.RECONVERGENT B0, `(.L_x_93) ;  /* 0x00000a0000007945 */ /* 0x000fe20003800200 */
[C---:B------:R-:W-:Y:S02]  /*57c0*/  SHF.L.U32 R51, R56.reuse, 0x10, RZ ;  /* 0x0000001038337819 */ /* 0x040fe400000006ff */
[C---:B------:R-:W-:Y:S02]  /*57d0*/  PRMT R49, R56.reuse, 0x8880, RZ ;  /* 0x0000888038317816 */ /* 0x040fe400000000ff */
[----:B------:R-:W-:Y:S02]  /*57e0*/  SHF.R.S32.HI R51, RZ, 0x18, R51 ;  /* 0x00000018ff337819 */ /* 0x000fe40000011433 */
[----:B------:R-:W-:Y:S02]  /*57f0*/  SHF.L.U32 R52, R56, 0x8, RZ ;  /* 0x0000000838347819 */ /* 0x000fe400000006ff */
[C---:B------:R-:W-:Y:S02]  /*5800*/  PRMT R54, R58.reuse, 0x8880, RZ ;  /* 0x000088803a367816 */ /* 0x040fe400000000ff */
[----:B------:R-:W-:Y:S01]  /*5810*/  SHF.L.U32 R53, R58, 0x8, RZ ;  /* 0x000000083a357819 */ /* 0x000fe200000006ff */
[----:B-1-3--:R-:W-:Y:S01]  /*5820*/  LDTM.16dp32bit_t0_t15.x32 R4, tmem[UR4] ;  /* 0x00000004000479ee */ /* 0x00afe20008a80000 */
[----:B------:R-:W2:Y:S01]  /*5830*/  LDTM.16dp32bit_t16_t31.x32 R4, tmem[UR4+0x20] ;  /* 0x00002004000479ee */ /* 0x000ea20008aa0000 */
[----:B------:R-:W-:Y:S02]  /*5840*/  ISETP.NE.AND P6, PT, R64, RZ, PT ;  /* 0x000000ff4000720c */ /* 0x000fe40003fc5270 */
[----:B------:R-:W-:Y:S02]  /*5850*/  IADD3 R74, PT, PT, R95, UR49, RZ ;  /* 0x000000315f4a7c10 */ /* 0x000fe4000fffe0ff */
[----:B------:R-:W-:Y:S02]  /*5860*/  SHF.L.U32 R73, R97, 0x4, RZ ;  /* 0x0000000461497819 */ /* 0x000fe400000006ff */
[----:B------:R-:W-:Y:S02]  /*5870*/  SHF.R.S32.HI R53, RZ, 0x18, R53 ;  /* 0x00000018ff357819 */ /* 0x000fe40000011435 */
[----:B------:R-:W-:Y:S02]  /*5880*/  IADD3 R112, PT, PT, R74, R73, RZ ;  /* 0x000000494a707210 */ /* 0x000fe40007ffe0ff */
[----:B------:R-:W-:Y:S01]  /*5890*/  ISETP.NE.AND P0, PT, R105, RZ, PT ;  /* 0x000000ff6900720c */ /* 0x000fe20003f05270 */
[C---:B--2---:R-:W-:Y:S02]  /*58a0*/  IMAD R0, R47.reuse, R4, RZ ;  /* 0x000000042f007224 */ /* 0x044fe400078e02ff */
[----:B------:R-:W-:Y:S02]  /*58b0*/  IMAD R2, R47, R5, RZ ;  /* 0x000000052f027224 */ /* 0x000fe400078e02ff */
[----:B------:R-:W-:Y:S01]  /*58c0*/  IMAD R0, R49, R50, R0 ;  /* 0x0000003231007224 */ /* 0x000fe200078e0200 */
[----:B------:R-:W-:Y:S01]  /*58d0*/  SHF.R.S32.HI R49, RZ, 0x18, R52 ;  /* 0x00000018ff317819 */ /* 0x000fe20000011434 */
[----:B------:R-:W-:Y:S01]  /*58e0*/  IMAD R3, R47, R6, RZ ;  /* 0x000000062f037224 */ /* 0x000fe200078e02ff */
[----:B------:R-:W-:Y:S01]  /*58f0*/  SHF.L.U32 R52, R57, 0x10, RZ ;  /* 0x0000001039347819 */ /* 0x000fe200000006ff */
[-C--:B------:R-:W-:Y:S01]  /*5900*/  IMAD R2, R51, R50.reuse, R2 ;  /* 0x0000003233027224 */ /* 0x080fe200078e0202 */
[----:B------:R-:W-:Y:S01]  /*5910*/  SHF.R.S32.HI R51, RZ, 0x18, R56 ;  /* 0x00000018ff337819 */ /* 0x000fe20000011438 */
[----:B------:R-:W-:Y:S02]  /*5920*/  IMAD R7, R47, R7, RZ ;  /* 0x000000072f077224 */ /* 0x000fe400078e02ff */
[-C--:B------:R-:W-:Y:S01]  /*5930*/  IMAD R3, R49, R50.reuse, R3 ;  /* 0x0000003231037224 */ /* 0x080fe200078e0203 */
[----:B------:R-:W-:Y:S01]  /*5940*/  PRMT R49, R57, 0x8880, RZ ;  /* 0x0000888039317816 */ /* 0x000fe200000000ff */
[----:B------:R-:W-:Y:S01]  /*5950*/  IMAD R7, R51, R50, R7 ;  /* 0x0000003233077224 */ /* 0x000fe200078e0207 */
[----:B------:R-:W-:Y:S01]  /*5960*/  SHF.R.S32.HI R51, RZ, 0x18, R52 ;  /* 0x00000018ff337819 */ /* 0x000fe20000011434 */
[----:B------:R-:W-:Y:S02]  /*5970*/  IMAD R4, R47, R8, RZ ;  /* 0x000000082f047224 */ /* 0x000fe400078e02ff */
[----:B------:R-:W-:Y:S01]  /*5980*/  IMAD.SHL.U32 R52, R57, 0x100, RZ ;  /* 0x0000010039347824 */ /* 0x000fe200078e00ff */
[----:B------:R-:W-:Y:S01]  /*5990*/  I2IP.S8.S32.SAT R65, R7, R3, RZ ;  /* 0x0000000307417239 */ /* 0x000fe200000014ff */
[----:B------:R-:W-:Y:S02]  /*59a0*/  IMAD R5, R47, R9, RZ ;  /* 0x000000092f057224 */ /* 0x000fe400078e02ff */
[----:B------:R-:W-:Y:S01]  /*59b0*/  IMAD R4, R49, R50, R4 ;  /* 0x0000003231047224 */ /* 0x000fe200078e0204 */
[----:B------:R-:W-:Y:S01]  /*59c0*/  SHF.R.S32.HI R49, RZ, 0x18, R52 ;  /* 0x00000018ff317819 */ /* 0x000fe20000011434 */
[----:B------:R-:W-:Y:S01]  /*59d0*/  IMAD R6, R47, R10, RZ ;  /* 0x0000000a2f067224 */ /* 0x000fe200078e02ff */
[----:B------:R-:W-:Y:S01]  /*59e0*/  I2IP.S8.S32.SAT R64, R2, R0, R65 ;  /* 0x0000000002407239 */ /* 0x000fe20000001441 */
[-C--:B------:R-:W-:Y:S01]  /*59f0*/  IMAD R5, R51, R50.reuse, R5 ;  /* 0x0000003233057224 */ /* 0x080fe200078e0205 */
[----:B------:R-:W-:Y:S01]  /*5a00*/  SHF.L.U32 R52, R58, 0x10, RZ ;  /* 0x000000103a347819 */ /* 0x000fe200000006ff */
[----:B------:R-:W-:Y:S01]  /*5a10*/  IMAD R11, R47, R11, RZ ;  /* 0x0000000b2f0b7224 */ /* 0x000fe200078e02ff */
[----:B------:R-:W-:Y:S01]  /*5a20*/  SHF.R.S32.HI R51, RZ, 0x18, R57 ;  /* 0x00000018ff337819 */ /* 0x000fe20000011439 */
[----:B------:R-:W-:Y:S01]  /*5a30*/  IMAD R6, R49, R50, R6 ;  /* 0x0000003231067224 */ /* 0x000fe200078e0206 */
[----:B------:R-:W-:Y:S01]  /*5a40*/  SHF.R.S32.HI R52, RZ, 0x18, R52 ;  /* 0x00000018ff347819 */ /* 0x000fe20000011434 */
[C---:B------:R-:W-:Y:S02]  /*5a50*/  IMAD R8, R47.reuse, R12, RZ ;  /* 0x0000000c2f087224 */ /* 0x040fe400078e02ff */
[----:B------:R-:W-:Y:S02]  /*5a60*/  IMAD.MOV.U32 R49, RZ, RZ, R54 ;  /* 0x000000ffff317224 */ /* 0x000fe400078e0036 */
[----:B------:R-:W-:Y:S02]  /*5a70*/  IMAD R9, R47, R13, RZ ;  /* 0x0000000d2f097224 */ /* 0x000fe400078e02ff */
[----:B------:R-:W-:Y:S01]  /*5a80*/  IMAD R11, R51, R50, R11 ;  /* 0x00000032330b7224 */ /* 0x000fe200078e020b */
[----:B------:R-:W-:Y:S01]  /*5a90*/  SHF.R.S32.HI R51, RZ, 0x18, R58 ;  /* 0x00000018ff337819 */ /* 0x000fe2000001143a */
[----:B------:R-:W-:Y:S02]  /*5aa0*/  IMAD R10, R47, R14, RZ ;  /* 0x0000000e2f0a7224 */ /* 0x000fe400078e02ff */
[----:B------:R-:W-:Y:S01]  /*5ab0*/  IMAD R8, R49, R50, R8 ;  /* 0x0000003231087224 */ /* 0x000fe200078e0208 */
[----:B------:R-:W-:Y:S01]  /*5ac0*/  I2IP.S8.S32.SAT R65, R11, R6, RZ ;  /* 0x000000060b417239 */ /* 0x000fe200000014ff */
[----:B------:R-:W-:Y:S01]  /*5ad0*/  IMAD R15, R47, R15, RZ ;  /* 0x0000000f2f0f7224 */ /* 0x000fe200078e02ff */
[----:B------:R-:W-:Y:S01]  /*5ae0*/  PRMT R49, R59, 0x8880, RZ ;  /* 0x000088803b317816 */ /* 0x000fe200000000ff */
[----:B------:R-:W-:Y:S01]  /*5af0*/  IMAD R9, R52, R50, R9 ;  /* 0x0000003234097224 */ /* 0x000fe200078e0209 */
[----:B------:R-:W-:Y:S01]  /*5b00*/  I2IP.S8.S32.SAT R65, R5, R4, R65 ;  /* 0x0000000405417239 */ /* 0x000fe20000001441 */
[-C--:B------:R-:W-:Y:S01]  /*5b10*/  IMAD R10, R53, R50.reuse, R10 ;  /* 0x00000032350a7224 */ /* 0x080fe200078e020a */
[----:B------:R-:W-:Y:S01]  /*5b20*/  SHF.L.U32 R53, R59, 0x8, RZ ;  /* 0x000000083b357819 */ /* 0x000fe200000006ff */
[----:B------:R-:W-:Y:S01]  /*5b30*/  IMAD R15, R51, R50, R15 ;  /* 0x00000032330f7224 */ /* 0x000fe200078e020f */
[----:B------:R-:W-:Y:S01]  /*5b40*/  SHF.L.U32 R51, R59, 0x10, RZ ;  /* 0x000000103b337819 */ /* 0x000fe200000006ff */
[C---:B------:R-:W-:Y:S01]  /*5b50*/  IMAD R12, R47.reuse, R16, RZ ;  /* 0x000000102f0c7224 */ /* 0x040fe200078e02ff */
[----:B------:R-:W-:Y:S01]  /*5b60*/  SHF.R.S32.HI R53, RZ, 0x18, R53 ;  /* 0x00000018ff357819 */ /* 0x000fe20000011435 */
[C---:B------:R-:W-:Y:S01]  /*5b70*/  IMAD R13, R47.reuse, R17, RZ ;  /* 0x000000112f0d7224 */ /* 0x040fe200078e02ff */
[----:B------:R-:W-:Y:S01]  /*5b80*/  SHF.R.S32.HI R51, RZ, 0x18, R51 ;  /* 0x00000018ff337819 */ /* 0x000fe20000011433 */
[----:B------:R-:W-:Y:S01]  /*5b90*/  IMAD R14, R47, R18, RZ ;  /* 0x000000122f0e7224 */ /* 0x000fe200078e02ff */
[----:B------:R-:W-:Y:S01]  /*5ba0*/  I2IP.S8.S32.SAT R66, R15, R10, RZ ;  /* 0x0000000a0f427239 */ /* 0x000fe200000014ff */
[----:B------:R-:W-:Y:S01]  /*5bb0*/  IMAD R12, R49, R50, R12 ;  /* 0x00000032310c7224 */ /* 0x000fe200078e020c */
[----:B------:R-:W-:Y:S01]  /*5bc0*/  SHF.R.S32.HI R49, RZ, 0x18, R59 ;  /* 0x00000018ff317819 */ /* 0x000fe2000001143b */
[----:B------:R-:W-:Y:S01]  /*5bd0*/  IMAD R19, R47, R19, RZ ;  /* 0x000000132f137224 */ /* 0x000fe200078e02ff */
[----:B------:R-:W-:Y:S01]  /*5be0*/  I2IP.S8.S32.SAT R66, R9, R8, R66 ;  /* 0x0000000809427239 */ /* 0x000fe20000001442 */
[-C--:B------:R-:W-:Y:S01]  /*5bf0*/  IMAD R13, R51, R50.reuse, R13 ;  /* 0x00000032330d7224 */ /* 0x080fe200078e020d */
[C---:B------:R-:W-:Y:S01]  /*5c00*/  PRMT R51, R60.reuse, 0x8880, RZ ;  /* 0x000088803c337816 */ /* 0x040fe200000000ff */
[-C--:B------:R-:W-:Y:S01]  /*5c10*/  IMAD R14, R53, R50.reuse, R14 ;  /* 0x00000032350e7224 */ /* 0x080fe200078e020e */
[----:B------:R-:W-:Y:S01]  /*5c20*/  PRMT R53, R61, 0x8880, RZ ;  /* 0x000088803d357816 */ /* 0x000fe200000000ff */
[----:B------:R-:W-:Y:S01]  /*5c30*/  IMAD R19, R49, R50, R19 ;  /* 0x0000003231137224 */ /* 0x000fe200078e0213 */
[----:B------:R-:W-:Y:S01]  /*5c40*/  MOV R49, R51 ;  /* 0x0000003300317202 */ /* 0x000fe20000000f00 */
[----:B------:R-:W-:Y:S02]  /*5c50*/  IMAD R16, R47, R20, RZ ;  /* 0x000000142f107224 */ /* 0x000fe400078e02ff */
[C---:B------:R-:W-:Y:S01]  /*5c60*/  IMAD.U32 R52, R60.reuse, 0x10000, RZ ;  /* 0x000100003c347824 */ /* 0x040fe200078e00ff */
[----:B------:R-:W-:Y:S01]  /*5c70*/  I2IP.S8.S32.SAT R67, R19, R14, RZ ;  /* 0x0000000e13437239 */ /* 0x000fe200000014ff */
[----:B------:R-:W-:Y:S01]  /*5c80*/  IMAD R16, R49, R50, R16 ;  /* 0x0000003231107224 */ /* 0x000fe200078e0210 */
[----:B------:R-:W-:Y:S01]  /*5c90*/  SHF.L.U32 R49, R60, 0x8, RZ ;  /* 0x000000083c317819 */ /* 0x000fe200000006ff */
[C---:B------:R-:W-:Y:S01]  /*5ca0*/  IMAD R17, R47.reuse, R21, RZ ;  /* 0x000000152f117224 */ /* 0x040fe200078e02ff */
[----:B------:R-:W-:Y:S01]  /*5cb0*/  SHF.R.S32.HI R51, RZ, 0x18, R52 ;  /* 0x00000018ff337819 */ /* 0x000fe20000011434 */
[C---:B------:R-:W-:Y:S01]  /*5cc0*/  IMAD R18, R47.reuse, R22, RZ ;  /* 0x000000162f127224 */ /* 0x040fe200078e02ff */
[----:B------:R-:W-:Y:S01]  /*5cd0*/  SHF.R.S32.HI R49, RZ, 0x18, R49 ;  /* 0x00000018ff317819 */ /* 0x000fe20000011431 */
[----:B------:R-:W-:Y:S01]  /*5ce0*/  IMAD R23, R47, R23, RZ ;  /* 0x000000172f177224 */ /* 0x000fe200078e02ff */
[----:B------:R-:W-:Y:S01]  /*5cf0*/  I2IP.S8.S32.SAT R67, R13, R12, R67 ;  /* 0x0000000c0d437239 */ /* 0x000fe20000001443 */
[----:B------:R-:W-:Y:S01]  /*5d00*/  IMAD R17, R51, R50, R17 ;  /* 0x0000003233117224 */ /* 0x000fe200078e0211 */
[C---:B------:R-:W-:Y:S01]  /*5d10*/  SHF.L.U32 R52, R61.reuse, 0x10, RZ ;  /* 0x000000103d347819 */ /* 0x040fe200000006ff */
[----:B------:R-:W-:Y:S01]  /*5d20*/  IMAD.SHL.U32 R54, R61, 0x100, RZ ;  /* 0x000001003d367824 */ /* 0x000fe200078e00ff */
[----:B------:R-:W-:Y:S01]  /*5d30*/  SHF.R.S32.HI R51, RZ, 0x18, R60 ;  /* 0x00000018ff337819 */ /* 0x000fe2000001143c */
[----:B------:R-:W-:Y:S01]  /*5d40*/  IMAD R20, R47, R24, RZ ;  /* 0x000000182f147224 */ /* 0x000fe200078e02ff */
[----:B------:R1:W-:Y:S01]  /*5d50*/  STS.128 [R95+UR49+0x2200], R64 ;  /* 0x002200405f007988 */ /* 0x0003e20008000c31 */
[-C--:B------:R-:W-:Y:S01]  /*5d60*/  IMAD R18, R49, R50.reuse, R18 ;  /* 0x0000003231127224 */ /* 0x080fe200078e0212 */
[----:B------:R-:W-:Y:S01]  /*5d70*/  SHF.R.S32.HI R52, RZ, 0x18, R52 ;  /* 0x00000018ff347819 */ /* 0x000fe20000011434 */
[----:B------:R-:W-:Y:S01]  /*5d80*/  IMAD R21, R47, R25, RZ ;  /* 0x000000192f157224 */ /* 0x000fe200078e02ff */
[----:B------:R-:W-:Y:S01]  /*5d90*/  SHF.R.S32.HI R49, RZ, 0x18, R54 ;  /* 0x00000018ff317819 */ /* 0x000fe20000011436 */
[----:B------:R-:W-:Y:S01]  /*5da0*/  IMAD R23, R51, R50, R23 ;  /* 0x0000003233177224 */ /* 0x000fe200078e0217 */
[----:B------:R-:W-:Y:S01]  /*5db0*/  SHF.R.S32.HI R51, RZ, 0x18, R61 ;  /* 0x00000018ff337819 */ /* 0x000fe2000001143d */
[----:B------:R-:W-:Y:S01]  /*5dc0*/  IMAD R22, R47, R26, RZ ;  /* 0x0000001a2f167224 */ /* 0x000fe200078e02ff */
[----:B------:R-:W-:Y:S01]  /*5dd0*/  SHF.R.S32.HI R54, RZ, 0x18, R63 ;  /* 0x00000018ff367819 */ /* 0x000fe2000001143f */
[----:B------:R-:W-:Y:S01]  /*5de0*/  IMAD R20, R53, R50, R20 ;  /* 0x0000003235147224 */ /* 0x000fe200078e0214 */
[----:B------:R-:W-:Y:S01]  /*5df0*/  I2IP.S8.S32.SAT R68, R23, R18, RZ ;  /* 0x0000001217447239 */ /* 0x000fe200000014ff */
[----:B------:R-:W-:Y:S01]  /*5e00*/  IMAD R27, R47, R27, RZ ;  /* 0x0000001b2f1b7224 */ /* 0x000fe200078e02ff */
[----:B------:R-:W-:Y:S01]  /*5e10*/  SHF.L.U32 R53, R62, 0x8, RZ ;  /* 0x000000083e357819 */ /* 0x000fe200000006ff */
[-C--:B------:R-:W-:Y:S01]  /*5e20*/  IMAD R21, R52, R50.reuse, R21 ;  /* 0x0000003234157224 */ /* 0x080fe200078e0215 */
[C---:B------:R-:W-:Y:S01]  /*5e30*/  SHF.L.U32 R52, R62.reuse, 0x10, RZ ;  /* 0x000000103e347819 */ /* 0x040fe200000006ff */
[----:B------:R-:W-:Y:S01]  /*5e40*/  IMAD R22, R49, R50, R22 ;  /* 0x0000003231167224 */ /* 0x000fe200078e0216 */
[----:B------:R-:W-:Y:S01]  /*5e50*/  PRMT R49, R62, 0x8880, RZ ;  /* 0x000088803e317816 */ /* 0x000fe200000000ff */
[----:B------:R-:W-:Y:S01]  /*5e60*/  IMAD R24, R47, R28, RZ ;  /* 0x0000001c2f187224 */ /* 0x000fe200078e02ff */
[----:B------:R-:W-:Y:S01]  /*5e70*/  I2IP.S8.S32.SAT R68, R17, R16, R68 ;  /* 0x0000001011447239 */ /* 0x000fe20000001444 */
[----:B------:R-:W-:Y:S01]  /*5e80*/  IMAD R27, R51, R50, R27 ;  /* 0x00000032331b7224 */ /* 0x000fe200078e021b */
[----:B------:R-:W-:Y:S01]  /*5e90*/  SHF.R.S32.HI R51, RZ, 0x18, R52 ;  /* 0x00000018ff337819 */ /* 0x000fe20000011434 */
[C---:B------:R-:W-:Y:S01]  /*5ea0*/  IMAD R25, R47.reuse, R29, RZ ;  /* 0x0000001d2f197224 */ /* 0x040fe200078e02ff */
[----:B------:R-:W-:Y:S01]  /*5eb0*/  SHF.R.S32.HI R53, RZ, 0x18, R53 ;  /* 0x00000018ff357819 */ /* 0x000fe20000011435 */
[----:B------:R-:W-:Y:S01]  /*5ec0*/  IMAD R26, R47, R30, RZ ;  /* 0x0000001e2f1a7224 */ /* 0x000fe200078e02ff */
[----:B------:R-:W-:Y:S01]  /*5ed0*/  I2IP.S8.S32.SAT R69, R27, R22, RZ ;  /* 0x000000161b457239 */ /* 0x000fe200000014ff */
[-C--:B------:R-:W-:Y:S01]  /*5ee0*/  IMAD R24, R49, R50.reuse, R24 ;  /* 0x0000003231187224 */ /* 0x080fe200078e0218 */
[----:B------:R-:W-:Y:S01]  /*5ef0*/  SHF.L.U32 R52, R63, 0x10, RZ ;  /* 0x000000103f347819 */ /* 0x000fe200000006ff */
[----:B------:R-:W-:Y:S01]  /*5f00*/  IMAD R25, R51, R50, R25 ;  /* 0x0000003233197224 */ /* 0x000fe200078e0219 */
[----:B------:R-:W-:Y:S01]  /*5f10*/  I2IP.S8.S32.SAT R69, R21, R20, R69 ;  /* 0x0000001415457239 */ /* 0x000fe20000001445 */
[----:B------:R-:W-:Y:S01]  /*5f20*/  IMAD R26, R53, R50, R26 ;  /* 0x00000032351a7224 */ /* 0x000fe200078e021a */
[----:B------:R-:W-:Y:S01]  /*5f30*/  SHF.R.S32.HI R49, RZ, 0x18, R62 ;  /* 0x00000018ff317819 */ /* 0x000fe2000001143e */
[----:B------:R-:W-:Y:S01]  /*5f40*/  IMAD R31, R47, R31, RZ ;  /* 0x0000001f2f1f7224 */ /* 0x000fe200078e02ff */
[C---:B------:R-:W-:Y:S01]  /*5f50*/  PRMT R51, R63.reuse, 0x8880, RZ ;  /* 0x000088803f337816 */ /* 0x040fe200000000ff */
[----:B------:R-:W-:Y:S01]  /*5f60*/  IMAD.SHL.U32 R53, R63, 0x100, RZ ;  /* 0x000001003f357824 */ /* 0x000fe200078e00ff */
[----:B------:R-:W-:Y:S01]  /*5f70*/  SHF.R.S32.HI R52, RZ, 0x18, R52 ;  /* 0x00000018ff347819 */ /* 0x000fe20000011434 */
[C---:B------:R-:W-:Y:S02]  /*5f80*/  IMAD R28, R47.reuse, R32, RZ ;  /* 0x000000202f1c7224 */ /* 0x040fe400078e02ff */
[----:B------:R-:W-:Y:S01]  /*5f90*/  IMAD R29, R47, R33, RZ ;  /* 0x000000212f1d7224 */ /* 0x000fe200078e02ff */
[----:B------:R-:W-:Y:S01]  /*5fa0*/  SHF.R.S32.HI R53, RZ, 0x18, R53 ;  /* 0x00000018ff357819 */ /* 0x000fe20000011435 */
[-C--:B------:R-:W-:Y:S02]  /*5fb0*/  IMAD R31, R49, R50.reuse, R31 ;  /* 0x00000032311f7224 */ /* 0x080fe400078e021f */
[----:B------:R-:W-:Y:S02]  /*5fc0*/  IMAD R28, R51, R50, R28 ;  /* 0x00000032331c7224 */ /* 0x000fe400078e021c */
[----:B------:R-:W-:Y:S01]  /*5fd0*/  IMAD R30, R47, R34, RZ ;  /* 0x000000222f1e7224 */ /* 0x000fe200078e02ff */
[----:B------:R-:W-:Y:S01]  /*5fe0*/  I2IP.S8.S32.SAT R75, R31, R26, RZ ;  /* 0x0000001a1f4b7239 */ /* 0x000fe200000014ff */
[----:B------:R-:W-:Y:S02]  /*5ff0*/  IMAD R29, R52, R50, R29 ;  /* 0x00000032341d7224 */ /* 0x000fe400078e021d */
[----:B------:R-:W-:Y:S01]  /*6000*/  IMAD R35, R47, R35, RZ ;  /* 0x000000232f237224 */ /* 0x000fe200078e02ff */
[----:B------:R-:W-:Y:S01]  /*6010*/  I2IP.S8.S32.SAT R70, R25, R24, R75 ;  /* 0x0000001819467239 */ /* 0x000fe2000000144b */
[-C--:B------:R-:W-:Y:S01]  /*6020*/  IMAD R30, R53, R50.reuse, R30 ;  /* 0x00000032351e7224 */ /* 0x080fe200078e021e */
[----:B------:R-:W-:Y:S01]  /*6030*/  LEA R75, R100, UR49, 0x3 ;  /* 0x00000031644b7c11 */ /* 0x000fe2000f8e18ff */
[----:B------:R-:W-:Y:S05]  /*6040*/  IMAD R35, R54, R50, R35 ;  /* 0x0000003236237224 */ /* 0x000fea00078e0223 */
[----:B------:R-:W-:Y:S04]  /*6050*/  I2IP.S8.S32.SAT R76, R35, R30, RZ ;  /* 0x0000001e234c7239 */ /* 0x000fe800000014ff */
[----:B------:R-:W-:Y:S02]  /*6060*/  I2IP.S8.S32.SAT R71, R29, R28, R76 ;  /* 0x0000001c1d477239 */ /* 0x000fe4000000144c */
[----:B------:R-:W-:Y:S03]  /*6070*/  @P6 SHF.L.U32 R76, R99, 0x1f, RZ ;  /* 0x0000001f634c6819 */ /* 0x000fe600000006ff */
[----:B------:R1:W-:Y:S01]  /*6080*/  STS.128 [R112+0x2210], R68 ;  /* 0x0022104470007388 */ /* 0x0003e20000000c00 */
[----:B------:R-:W-:Y:S01]  /*6090*/  @!PT LDS RZ, [RZ] ;  /* 0x00000000fffff984 */ /* 0x000fe20000000800 */
[----:B------:R-:W-:Y:S01]  /*60a0*/  @!PT LDS RZ, [RZ] ;  /* 0x00000000fffff984 */ /* 0x000fe20000000800 */
[----:B------:R-:W-:Y:S01]  /*60b0*/  @!PT LDS RZ, [RZ] ;  /* 0x00000000fffff984 */ /* 0x000fe20000000800 */
[----:B------:R-:W-:Y:S01]  /*60c0*/  @!PT LDS RZ, [RZ] ;  /* 0x00000000fffff984 */ /* 0x000fe20000000800 */
[----:B------:R2:W-:Y:S07]  /*60d0*/  MEMBAR.ALL.CTA ;  /* 0x0000000000007992 */ /* 0x0005ee0000008000 */
[----:B--2---:R-:W2:Y:S02]  /*60e0*/  FENCE.VIEW.ASYNC.S ;  /* 0x00000000000073c6 */ /* 0x004ea40000000000 */
[----:B--2---:R-:W-:Y:S06]  /*60f0*/  BAR.SYNC.DEFER_BLOCKING 0x1, 0x80 ;  /* 0x0042000000007b1d */ /* 0x004fec0000010000 */
[----:B------:R-:W-:Y:S05]  /*6100*/  @P0 BRA `(.L_x_94) ;  /* 0x0000000000280947 */ /* 0x000fea0003800000 */
[----:B------:R-:W-:Y:S02]  /*6110*/  UIADD3 UR4, UPT, UPT, UR49, 0x2200, URZ ;  /* 0x0000220031047890 */ /* 0x000fe4000fffe0ff */
[----:B------:R-:W-:Y:S01]  /*6120*/  UIADD3 UR6, UP0, UPT, UR52, 0x680, URZ ;  /* 0x0000068034067890 */ /* 0x000fe2000ff1e0ff */
[----:B------:R-:W-:Y:S03]  /*6130*/  UMOV UR43, UR36 ;  /* 0x00000024002b7c82 */ /* 0x000fe60008000000 */
[----:B------:R-:W-:Y:S01]  /*6140*/  MOV R104, UR4 ;  /* 0x0000000400687c02 */ /* 0x000fe20008000f00 */
[----:B------:R-:W-:Y:S03]  /*6150*/  UIADD3.X UR7, UPT, UPT, URZ, UR53, URZ, UP0, !UPT ;  /* 0x00000035ff077290 */ /* 0x000fe600087fe4ff */
[----:B------:R-:W-:Y:S11]  /*6160*/  R2UR UR40, R104 ;  /* 0x00000000682872ca */ /* 0x000ff600000e0000 */
[----:B------:R-:W-:Y:S02]  /*6170*/  @!UPT UIADD3 URZ, UPT, UPT, URZ, URZ, URZ ;  /* 0x000000fffffff290 */ /* 0x000fe4000fffe0ff */
[----:B------:R2:W-:Y:S01]  /*6180*/  UTMASTG.3D [UR40], [UR6] ;  /* 0x00000028060073b5 */ /* 0x0005e20008010000 */
[----:B------:R0:W-:Y:S01]  /*6190*/  UTMACMDFLUSH ;  /* 0x00000000000079b7 */ /* 0x0001e20000000000 */
[----:B--2---:R-:W-:Y:S04]  /*61a0*/  DEPBAR.LE SB0, 0x1 ;  /* 0x000080400000791a */ /* 0x004fe80000000000 */
.L_x_94:
[----:B------:R-:W-:Y:S05]  /*61b0*/  BSYNC.RECONVERGENT B0 ;  /* 0x0000000000007941 */ /* 0x000fea0003800200 */
.L_x_93:
[----:B------:R-:W-:Y:S06]  /*61c0*/  BAR.SYNC.DEFER_BLOCKING 0x1, 0x80 ;  /* 0x0042000000007b1d */ /* 0x000fec0000010000 */
[----:B------:R-:W2:Y:S01]  /*61d0*/  @P6 SYNCS.PHASECHK.TRANS64.TRYWAIT P0, [R75+URZ+0x30], R76 ;  /* 0x0000304c4b0065a7 */ /* 0x000ea200080011ff */
[----:B------:R-:W-:Y:S01]  /*61e0*/  BSSY B1, `(.L_x_95) ;  /* 0x000001f000017945 */ /* 0x000fe20003800000 */
[----:B--2---:R-:W-:Y:S03]  /*61f0*/  @P6 SEL R55, RZ, 0x1, !P0 ;  /* 0x00000001ff376807 */ /* 0x004fe60004000000 */
[----:B------:R-:W-:Y:S05]  /*6200*/  @!P6 BRA `(.L_x_96) ;  /* 0x000000000070e947 */ /* 0x000fea0003800000 */
[----:B------:R-:W-:Y:S01]  /*6210*/  ISETP.NE.AND P1, PT, R72, RZ, PT ;  /* 0x000000ff4800720c */ /* 0x000fe20003f25270 */
[----:B------:R-:W-:Y:S01]  /*6220*/  BSSY B0, `(.L_x_97) ;  /* 0x0000008000007945 */ /* 0x000fe20003800000 */
[----:B------:R-:W-:Y:S11]  /*6230*/  ISETP.NE.AND P0, PT, R55, RZ, PT ;  /* 0x000000ff3700720c */ /* 0x000ff60003f05270 */
[----:B------:R-:W-:Y:S04]  /*6240*/  @P1 IMAD R74, R100, 0x1000, R74 ;  /* 0x00001000644a1824 */ /* 0x000fe800078e024a */
[----:B------:R-:W-:Y:S01]  /*6250*/  @P1 IMAD.IADD R73, R73, 0x1, R74 ;  /* 0x0000000149491824 */ /* 0x000fe200078e024a */
[----:B------:R-:W-:Y:S06]  /*6260*/  @P0 BRA `(.L_x_98) ;  /* 0x00000000000c0947 */ /* 0x000fec0003800000 */
[----:B------:R-:W-:Y:S04]  /*6270*/  SHF.L.U32 R0, R99, 0x1f, RZ ;  /* 0x0000001f63007819 */ /* 0x000fe800000006ff */
[----:B------:R-:W2:Y:S02]  /*6280*/  SYNCS.PHASECHK.TRANS64.TRYWAIT P0, [R75+URZ+0x30], R0 ;  /* 0x000030004b0075a7 */ /* 0x000ea400080011ff */
[----:B--2---:R-:W-:Y:S05]  /*6290*/  @!P0 BRA `(.L_x_99) ;  /* 0x0000001400b08947 */ /* 0x004fea0003800000 */
.L_x_98:
[----:B------:R-:W-:Y:S05]  /*62a0*/  BSYNC B0 ;  /* 0x0000000000007941 */ /* 0x000fea0003800000 */
.L_x_97:
[----:B------:R-:W-:Y:S01]  /*62b0*/  ISETP.NE.AND P0, PT, R72, RZ, PT ;  /* 0x000000ff4800720c */ /* 0x000fe20003f05270 */
[----:B--2---:R-:W-:Y:S02]  /*62c0*/  VIADD R75, R75, 0x40 ;  /* 0x000000404b4b7836 */ /* 0x004fe40000000000 */
[----:B------:R-:W-:Y:S02]  /*62d0*/  IMAD.U32 R0, RZ, RZ, UR37 ;  /* 0x00000025ff007e24 */ /* 0x000fe4000f8e00ff */
[----:B------:R-:W-:Y:S03]  /*62e0*/  VIADD R100, R100, 0x1 ;  /* 0x0000000164647836 */ /* 0x000fe60000000000 */
[----:B------:R-:W-:Y:S05]  /*62f0*/  PRMT R0, R0, 0x654, R75 ;  /* 0x0000065400007816 */ /* 0x000fea000000004b */
[----:B------:R2:W3:Y:S04]  /*6300*/  @P0 LDS.128 R56, [R74+0x200] ;  /* 0x000200004a380984 */ /* 0x0004e80000000c00 */
[----:B------:R2:W4:Y:S01]  /*6310*/  @P0 LDS.128 R60, [R73+0x210] ;  /* 0x00021000493c0984 */ /* 0x0005220000000c00 */
        /* <DEDUP_REMOVED lines=10> */
[----:B--23--:R-:W-:Y:S02]  /*63c0*/  LOP3.LUT R99, R99, R0, RZ, 0x3c, !PT ;  /* 0x0000000063637212 */ /* 0x00cfe400078e3cff */
.L_x_96:
[----:B------:R-:W-:Y:S05]  /*63d0*/  BSYNC B1 ;  /* 0x0000000000017941 */ /* 0x000fea0003800000 */
.L_x_95:
[----:B------:R-:W-:Y:S05]  /*63e0*/  VIADD R3, R48, 0x40 ;  /* 0x0000004030037836 */ /* 0x000fea0000000000 */
[----:B------:R-:W-:Y:S04]  /*63f0*/  SHF.R.U32.HI R3, RZ, 0x15, R3 ;  /* 0x00000015ff037819 */ /* 0x000fe80000011603 */
[----:B------:R-:W-:Y:S11]  /*6400*/  LOP3.LUT P0, RZ, R3, 0x3, R96, 0x48, !PT ;  /* 0x0000000303ff7812 */ /* 0x000ff60007804860 */
[----:B------:R-:W-:Y:S02]  /*6410*/  @!UPT UIADD3 URZ, UPT, UPT, URZ, URZ, URZ ;  /* 0x000000fffffff290 */ /* 0x000fe4000fffe0ff */
[----:B------:R-:W-:Y:S05]  /*6420*/  @!P0 BRA `(.L_x_100) ;  /* 0x0000000000408947 */ /* 0x000fea0003800000 */
[----:B------:R-:W2:Y:S01]  /*6430*/  LDCU.64 UR8, c[0x4][0x70] ;  /* 0x01000e00ff0877ac */ /* 0x000ea20008000a00 */
[----:B------:R-:W-:Y:S01]  /*6440*/  MOV R3, 0x0 ;  /* 0x0000000000037802 */ /* 0x000fe20000000f00 */
[----:B------:R-:W-:Y:S02]  /*6450*/  HFMA2 R12, -RZ, RZ, 0, 5.9604644775390625e-08 ;  /* 0x00000001ff0c7431 */ /* 0x000fe400000001ff */
[----:B------:R-:W-:Y:S02]  /*6460*/  IMAD.MOV.U32 R8, RZ, RZ, 0x192 ;  /* 0x00000192ff087424 */ /* 0x000fe400078e00ff */
[----:B------:R-:W-:Y:S01]  /*6470*/  IMAD.MOV.U32 R13, RZ, RZ, RZ ;  /* 0x000000ffff0d7224 */ /* 0x000fe200078e00ff */
[----:B------:R-:W3:Y:S01]  /*6480*/  LDCU.64 UR6, c[0x4][0x78] ;  /* 0x01000f00ff0677ac */ /* 0x000ee20008000a00 */
[----:B------:R-:W1:Y:S01]  /*6490*/  LDC.64 R2, c[0x4][R3] ;  /* 0x0100000003027b82 */ /* 0x000e620000000a00 */
[----:B------:R-:W5:Y:S01]  /*64a0*/  LDCU.64 UR4, c[0x4][0x10] ;  /* 0x01000200ff0477ac */ /* 0x000f620008000a00 */
[----:B--2---:R-:W-:Y:S01]  /*64b0*/  MOV R5, UR9 ;  /* 0x0000000900057c02 */ /* 0x004fe20008000f00 */
[----:B------:R-:W-:Y:S01]  /*64c0*/  IMAD.U32 R4, RZ, RZ, UR8 ;  /* 0x00000008ff047e24 */ /* 0x000fe2000f8e00ff */
[----:B---3--:R-:W-:Y:S01]  /*64d0*/  MOV R7, UR7 ;  /* 0x0000000700077c02 */ /* 0x008fe20008000f00 */
[----:B------:R-:W-:Y:S01]  /*64e0*/  IMAD.U32 R6, RZ, RZ, UR6 ;  /* 0x00000006ff067e24 */ /* 0x000fe2000f8e00ff */
[----:B-----5:R-:W-:Y:S01]  /*64f0*/  MOV R11, UR5 ;  /* 0x00000005000b7c02 */ /* 0x020fe20008000f00 */
[----:B------:R-:W-:Y:S02]  /*6500*/  IMAD.U32 R10, RZ, RZ, UR4 ;  /* 0x00000004ff0a7e24 */ /* 0x000fe4000f8e00ff */
[----:B------:R-:W-:Y:S07]  /*6510*/  LEPC R20, `(.L_x_100) ;  /* 0x000000001014794e */ /* 0x000fee0000000000 */
[----:B-1--4-:R-:W-:Y:S05]  /*6520*/  CALL.ABS.NOINC R2 ;  /* 0x0000000002007343 */ /* 0x012fea0003c00000 */
.L_x_100:
[----:B------:R-:W-:Y:S01]  /*6530*/  ISETP.NE.AND P0, PT, R105, RZ, PT ;  /* 0x000000ff6900720c */ /* 0x000fe20003f05270 */
[----:B------:R-:W-:Y:S05]  /*6540*/  WARPSYNC.ALL ;  /* 0x0000000000007948 */ /* 0x000fea0003800000 */
[----:B------:R-:W-:Y:S01]  /*6550*/  IMAD.SHL.U32 R80, R57, 0x100, RZ ;  /* 0x0000010039507824 */ /* 0x000fe200078e00ff */
[----:B------:R-:W-:Y:S01]  /*6560*/  R2UR UR4, R48 ;  /* 0x00000000300472ca */ /* 0x000fe200000e0000 */
[----:B------:R-:W-:Y:S01]  /*6570*/  IMAD.SHL.U32 R74, R59, 0x100, RZ ;  /* 0x000001003b4a7824 */ /* 0x000fe200078e00ff */
[C---:B------:R-:W-:Y:S01]  /*6580*/  SHF.L.U32 R51, R56.reuse, 0x10, RZ ;  /* 0x0000001038337819 */ /* 0x040fe200000006ff */
[----:B-1--4-:R-:W-:Y:S01]  /*6590*/  IMAD.SHL.U32 R68, R61, 0x100, RZ ;  /* 0x000001003d447824 */ /* 0x012fe200078e00ff */
[C---:B------:R-:W-:Y:S01]  /*65a0*/  PRMT R49, R56.reuse, 0x8880, RZ ;  /* 0x0000888038317816 */ /* 0x040fe200000000ff */
[----:B------:R-:W-:Y:S01]  /*65b0*/  BSSY.RECONVERGENT B0, `(.L_x_101) ;  /* 0x000009e000007945 */ /* 0x000fe20003800200 */
[----:B------:R-:W-:Y:S02]  /*65c0*/  SHF.L.U32 R53, R56, 0x8, RZ ;  /* 0x0000000838357819 */ /* 0x000fe400000006ff */
[----:B------:R-:W-:Y:S02]  /*65d0*/  SHF.R.S32.HI R51, RZ, 0x18, R51 ;  /* 0x00000018ff337819 */ /* 0x000fe40000011433 */
[C---:B------:R-:W-:Y:S02]  /*65e0*/  PRMT R82, R57.reuse, 0x8880, RZ ;  /* 0x0000888039527816 */ /* 0x040fe400000000ff */
[----:B------:R-:W-:Y:S01]  /*65f0*/  SHF.R.S32.HI R53, RZ, 0x18, R53 ;  /* 0x00000018ff357819 */ /* 0x000fe20000011435 */
[----:B------:R-:W-:Y:S01]  /*6600*/  LDTM.16dp32bit_t0_t15.x32 R4, tmem[UR4+0x40] ;  /* 0x00004004000479ee */ /* 0x000fe20008a80000 */
[----:B------:R-:W1:Y:S01]  /*6610*/  LDTM.16dp32bit_t16_t31.x32 R4, tmem[UR4+0x60] ;  /* 0x00006004000479ee */ /* 0x000e620008aa0000 */
[----:B------:R-:W-:Y:S01]  /*6620*/  NOP ;  /* 0x0000000000007918 */ /* 0x000fe20000000000 */
[----:B------:R-:W-:Y:S02]  /*6630*/  R2UR UR5, R108 ;  /* 0x000000006c0572ca */ /* 0x000fe400000e0000 */
[----:B------:R-:W-:Y:S02]  /*6640*/  SHF.R.S32.HI R52, RZ, 0x18, R56 ;  /* 0x00000018ff347819 */ /* 0x000fe40000011438 */
[----:B------:R-:W-:Y:S02]  /*6650*/  SHF.L.U32 R81, R57, 0x10, RZ ;  /* 0x0000001039517819 */ /* 0x000fe400000006ff */
[C---:B------:R-:W-:Y:S02]  /*6660*/  PRMT R79, R58.reuse, 0x8880, RZ ;  /* 0x000088803a4f7816 */ /* 0x040fe400000000ff */
[----:B------:R-:W-:Y:S02]  /*6670*/  SHF.R.S32.HI R54, RZ, 0x18, R57 ;  /* 0x00000018ff367819 */ /* 0x000fe40000011439 */
[----:B------:R-:W-:Y:S02]  /*6680*/  SHF.L.U32 R78, R58, 0x10, RZ ;  /* 0x000000103a4e7819 */ /* 0x000fe400000006ff */
[C---:B------:R-:W-:Y:S01]  /*6690*/  PRMT R76, R59.reuse, 0x8880, RZ ;  /* 0x000088803b4c7816 */ /* 0x040fe200000000ff */
[----:B------:R-:W-:Y:S01]  /*66a0*/  UIADD3 UR5, UPT, UPT, UR5, 0xa0, URZ ;  /* 0x000000a005057890 */ /* 0x000fe2000fffe0ff */
[----:B------:R-:W-:Y:S02]  /*66b0*/  SHF.R.S32.HI R55, RZ, 0x18, R58 ;  /* 0x00000018ff377819 */ /* 0x000fe4000001143a */
[----:B------:R-:W-:Y:S01]  /*66c0*/  SHF.L.U32 R75, R59, 0x10, RZ ;  /* 0x000000103b4b7819 */ /* 0x000fe200000006ff */
[----:B------:R-:W-:Y:S01]  /*66d0*/  UPRMT UR5, UR37, 0x654, UR5 ;  /* 0x0000065425057896 */ /* 0x000fe20008000005 */
[C---:B------:R-:W-:Y:S02]  /*66e0*/  PRMT R73, R60.reuse, 0x8880, RZ ;  /* 0x000088803c497816 */ /* 0x040fe400000000ff */
[----:B------:R-:W-:Y:S01]  /*66f0*/  SHF.R.S32.HI R56, RZ, 0x18, R59 ;  /* 0x00000018ff387819 */ /* 0x000fe2000001143b */
[C---:B-1----:R-:W-:Y:S01]  /*6700*/  IMAD R4, R47.reuse, R4, RZ ;  /* 0x000000042f047224 */ /* 0x042fe200078e02ff */
[----:B------:R-:W-:Y:S01]  /*6710*/  SHF.L.U32 R72, R60, 0x10, RZ ;  /* 0x000000103c487819 */ /* 0x000fe200000006ff */
[----:B------:R-:W-:Y:S01]  /*6720*/  IMAD R5, R47, R5, RZ ;  /* 0x000000052f057224 */ /* 0x000fe200078e02ff */
[----:B------:R-:W-:Y:S01]  /*6730*/  PRMT R70, R61, 0x8880, RZ ;  /* 0x000088803d467816 */ /* 0x000fe200000000ff */
[----:B------:R-:W-:Y:S01]  /*6740*/  IMAD R6, R47, R6, RZ ;  /* 0x000000062f067224 */ /* 0x000fe200078e02ff */
[----:B------:R-:W-:Y:S01]  /*6750*/  SYNCS.ARRIVE.TRANS64.RED.A1T0 RZ, [UR5], RZ ;  /* 0x000000ffffff79a7 */ /* 0x000fe20008100405 */
[----:B------:R-:W-:Y:S01]  /*6760*/  IMAD R4, R49, R50, R4 ;  /* 0x0000003231047224 */ /* 0x000fe200078e0204 */
[----:B------:R-:W-:Y:S01]  /*6770*/  MOV R49, R82 ;  /* 0x0000005200317202 */ /* 0x000fe20000000f00 */
[----:B------:R-:W-:Y:S01]  /*6780*/  IMAD R7, R47, R7, RZ ;  /* 0x000000072f077224 */ /* 0x000fe200078e02ff */
[----:B------:R-:W-:Y:S01]  /*6790*/  SHF.R.S32.HI R57, RZ, 0x18, R60 ;  /* 0x00000018ff397819 */ /* 0x000fe2000001143c */
[-C--:B------:R-:W-:Y:S01]  /*67a0*/  IMAD R5, R51, R50.reuse, R5 ;  /* 0x0000003233057224 */ /* 0x080fe200078e0205 */
[----:B------:R-:W-:Y:S01]  /*67b0*/  SHF.R.S32.HI R51, RZ, 0x18, R81 ;  /* 0x00000018ff337819 */ /* 0x000fe20000011451 */
[----:B------:R-:W-:Y:S01]  /*67c0*/  IMAD R6, R53, R50, R6 ;  /* 0x0000003235067224 */ /* 0x000fe200078e0206 */
[----:B------:R-:W-:Y:S01]  /*67d0*/  SHF.R.S32.HI R53, RZ, 0x18, R80 ;  /* 0x00000018ff357819 */ /* 0x000fe20000011450 */
[----:B------:R-:W-:Y:S01]  /*67e0*/  IMAD R8, R47, R8, RZ ;  /* 0x000000082f087224 */ /* 0x000fe200078e02ff */
[----:B------:R-:W-:Y:S01]  /*67f0*/  SHF.L.U32 R69, R61, 0x10, RZ ;  /* 0x000000103d457819 */ /* 0x000fe200000006ff */
[----:B------:R-:W-:Y:S01]  /*6800*/  IMAD R7, R52, R50, R7 ;  /* 0x0000003234077224 */ /* 0x000fe200078e0207 */
[----:B------:R-:W-:Y:S01]  /*6810*/  SHF.R.S32.HI R52, RZ, 0x18, R75 ;  /* 0x00000018ff347819 */ /* 0x000fe2000001144b */
[C---:B------:R-:W-:Y:S01]  /*6820*/  IMAD R9, R47.reuse, R9, RZ ;  /* 0x000000092f097224 */ /* 0x040fe200078e02ff */
[----:B------:R-:W-:Y:S01]  /*6830*/  PRMT R67, R62, 0x8880, RZ ;  /* 0x000088803e437816 */ /* 0x000fe200000000ff */
[----:B------:R-:W-:Y:S01]  /*6840*/  IMAD R10, R47, R10, RZ ;  /* 0x0000000a2f0a7224 */ /* 0x000fe200078e02ff */
[----:B------:R-:W-:Y:S01]  /*6850*/  I2IP.S8.S32.SAT R108, R7, R6, RZ ;  /* 0x00000006076c7239 */ /* 0x000fe200000014ff */
[----:B------:R-:W-:Y:S01]  /*6860*/  IMAD R8, R49, R50, R8 ;  /* 0x0000003231087224 */ /* 0x000fe200078e0208 */
[----:B------:R-:W-:Y:S01]  /*6870*/  MOV R49, R79 ;  /* 0x0000004f00317202 */ /* 0x000fe20000000f00 */
[----:B------:R-:W-:Y:S01]  /*6880*/  IMAD R11, R47, R11, RZ ;  /* 0x0000000b2f0b7224 */ /* 0x000fe200078e02ff */
[----:B------:R-:W-:Y:S01]  /*6890*/  I2IP.S8.S32.SAT R108, R5, R4, R108 ;  /* 0x00000004056c7239 */ /* 0x000fe2000000146c */
[-C--:B------:R-:W-:Y:S01]  /*68a0*/  IMAD R9, R51, R50.reuse, R9 ;  /* 0x0000003233097224 */ /* 0x080fe200078e0209 */
[----:B------:R-:W-:Y:S01]  /*68b0*/  SHF.R.S32.HI R51, RZ, 0x18, R78 ;  /* 0x00000018ff337819 */ /* 0x000fe2000001144e */
[----:B------:R-:W-:Y:S01]  /*68c0*/  IMAD R10, R53, R50, R10 ;  /* 0x00000032350a7224 */ /* 0x000fe200078e020a */
[----:B------:R-:W-:Y:S01]  /*68d0*/  SHF.R.S32.HI R53, RZ, 0x18, R74 ;  /* 0x00000018ff357819 */ /* 0x000fe2000001144a */
[C---:B------:R-:W-:Y:S01]  /*68e0*/  IMAD R12, R47.reuse, R12, RZ ;  /* 0x0000000c2f0c7224 */ /* 0x040fe200078e02ff */
[----:B------:R-:W-:Y:S01]  /*68f0*/  SHF.L.U32 R77, R58, 0x8, RZ ;  /* 0x000000083a4d7819 */ /* 0x000fe200000006ff */
[-C--:B------:R-:W-:Y:S01]  /*6900*/  IMAD R11, R54, R50.reuse, R11 ;  /* 0x00000032360b7224 */ /* 0x080fe200078e020b */
[----:B------:R-:W-:Y:S01]  /*6910*/  SHF.R.S32.HI R58, RZ, 0x18, R61 ;  /* 0x00000018ff3a7819 */ /* 0x000fe2000001143d */
[----:B------:R-:W-:Y:S01]  /*6920*/  IMAD R13, R47, R13, RZ ;  /* 0x0000000d2f0d7224 */ /* 0x000fe200078e02ff */
[----:B------:R-:W-:Y:S01]  /*6930*/  SHF.L.U32 R66, R62, 0x10, RZ ;  /* 0x000000103e427819 */ /* 0x000fe200000006ff */
[----:B------:R-:W-:Y:S01]  /*6940*/  IMAD R12, R49, R50, R12 ;  /* 0x00000032310c7224 */ /* 0x000fe200078e020c */
[----:B------:R-:W-:Y:S01]  /*6950*/  SHF.R.S32.HI R49, RZ, 0x18, R77 ;  /* 0x00000018ff317819 */ /* 0x000fe2000001144d */
[----:B------:R-:W-:Y:S01]  /*6960*/  IMAD R14, R47, R14, RZ ;  /* 0x0000000e2f0e7224 */ /* 0x000fe200078e02ff */
[----:B------:R-:W-:Y:S01]  /*6970*/  I2IP.S8.S32.SAT R109, R11, R10, RZ ;  /* 0x0000000a0b6d7239 */ /* 0x000fe200000014ff */
[----:B------:R-:W-:Y:S01]  /*6980*/  IMAD R15, R47, R15, RZ ;  /* 0x0000000f2f0f7224 */ /* 0x000fe200078e02ff */
[----:B------:R-:W-:Y:S01]  /*6990*/  PRMT R64, R63, 0x8880, RZ ;  /* 0x000088803f407816 */ /* 0x000fe200000000ff */
[----:B------:R-:W-:Y:S01]  /*69a0*/  IMAD R13, R51, R50, R13 ;  /* 0x00000032330d7224 */ /* 0x000fe200078e020d */
[----:B------:R-:W-:Y:S01]  /*69b0*/  MOV R51, R76 ;  /* 0x0000004c00337202 */ /* 0x000fe20000000f00 */
[----:B------:R-:W-:Y:S01]  /*69c0*/  IMAD R16, R47, R16, RZ ;  /* 0x000000102f107224 */ /* 0x000fe200078e02ff */
[----:B------:R-:W-:Y:S01]  /*69d0*/  I2IP.S8.S32.SAT R109, R9, R8, R109 ;  /* 0x00000008096d7239 */ /* 0x000fe2000000146d */
[-C--:B------:R-:W-:Y:S01]  /*69e0*/  IMAD R14, R49, R50.reuse, R14 ;  /* 0x00000032310e7224 */ /* 0x080fe200078e020e */
[----:B------:R-:W-:Y:S01]  /*69f0*/  SHF.R.S32.HI R59, RZ, 0x18, R62 ;  /* 0x00000018ff3b7819 */ /* 0x000fe2000001143e */
[----:B------:R-:W-:Y:S01]  /*6a00*/  IMAD R17, R47, R17, RZ ;  /* 0x000000112f117224 */ /* 0x000fe200078e02ff */
[----:B------:R-:W-:Y:S01]  /*6a10*/  SHF.L.U32 R71, R60, 0x8, RZ ;  /* 0x000000083c477819 */ /* 0x000fe200000006ff */
[----:B------:R-:W-:Y:S01]  /*6a20*/  IMAD R15, R55, R50, R15 ;  /* 0x00000032370f7224 */ /* 0x000fe200078e020f */
[----:B------:R-:W-:Y:S01]  /*6a30*/  SHF.R.S32.HI R60, RZ, 0x18, R63 ;  /* 0x00000018ff3c7819 */ /* 0x000fe2000001143f */
[----:B------:R-:W-:Y:S01]  /*6a40*/  IMAD R18, R47, R18, RZ ;  /* 0x000000122f127224 */ /* 0x000fe200078e02ff */
[----:B------:R-:W-:Y:S01]  /*6a50*/  SHF.L.U32 R65, R62, 0x8, RZ ;  /* 0x000000083e417819 */ /* 0x000fe200000006ff */
[----:B------:R-:W-:Y:S01]  /*6a60*/  IMAD R16, R51, R50, R16 ;  /* 0x0000003233107224 */ /* 0x000fe200078e0210 */
[----:B------:R-:W-:Y:S01]  /*6a70*/  I2IP.S8.S32.SAT R110, R15, R14, RZ ;  /* 0x0000000e0f6e7239 */ /* 0x000fe200000014ff */
[----:B------:R-:W-:Y:S01]  /*6a80*/  IMAD R19, R47, R19, RZ ;  /* 0x000000132f137224 */ /* 0x000fe200078e02ff */
[----:B------:R-:W-:Y:S01]  /*6a90*/  SHF.R.S32.HI R51, RZ, 0x18, R72 ;  /* 0x00000018ff337819 */ /* 0x000fe20000011448 */
[----:B------:R-:W-:Y:S01]  /*6aa0*/  IMAD R17, R52, R50, R17 ;  /* 0x0000003234117224 */ /* 0x000fe200078e0211 */
[----:B------:R-:W-:Y:S01]  /*6ab0*/  I2IP.S8.S32.SAT R110, R13, R12, R110 ;  /* 0x0000000c0d6e7239 */ /* 0x000fe2000000146e */
[----:B------:R-:W-:Y:S01]  /*6ac0*/  IMAD R0, R47, R20, RZ ;  /* 0x000000142f007224 */ /* 0x000fe200078e02ff */
[----:B------:R-:W-:Y:S01]  /*6ad0*/  SHF.R.S32.HI R52, RZ, 0x18, R71 ;  /* 0x00000018ff347819 */ /* 0x000fe20000011447 */
[-C--:B------:R-:W-:Y:S01]  /*6ae0*/  IMAD R18, R53, R50.reuse, R18 ;  /* 0x0000003235127224 */ /* 0x080fe200078e0212 */
[----:B------:R-:W-:Y:S01]  /*6af0*/  SHF.R.S32.HI R53, RZ, 0x18, R68 ;  /* 0x00000018ff357819 */ /* 0x000fe20000011444 */
[----:B------:R-:W-:Y:S01]  /*6b00*/  IMAD.MOV.U32 R49, RZ, RZ, R73 ;  /* 0x000000ffff317224 */ /* 0x000fe200078e0049 */
[----:B------:R-:W-:Y:S01]  /*6b10*/  SHF.L.U32 R62, R63, 0x10, RZ ;  /* 0x000000103f3e7819 */ /* 0x000fe200000006ff */
[C---:B------:R-:W-:Y:S02]  /*6b20*/  IMAD R2, R47.reuse, R21, RZ ;  /* 0x000000152f027224 */ /* 0x040fe400078e02ff */
[----:B------:R-:W-:Y:S02]  /*6b30*/  IMAD R19, R56, R50, R19 ;  /* 0x0000003238137224 */ /* 0x000fe400078e0213 */
[----:B------:R-:W-:Y:S02]  /*6b40*/  IMAD R3, R47, R22, RZ ;  /* 0x000000162f037224 */ /* 0x000fe400078e02ff */
[----:B------:R-:W-:Y:S01]  /*6b50*/  IMAD R0, R49, R50, R0 ;  /* 0x0000003231007224 */ /* 0x000fe200078e0200 */
[----:B------:R-:W-:Y:S01]  /*6b60*/  I2IP.S8.S32.SAT R111, R19, R18, RZ ;  /* 0x00000012136f7239 */ /* 0x000fe200000014ff */
[----:B------:R-:W-:Y:S01]  /*6b70*/  IMAD R23, R47, R23, RZ ;  /* 0x000000172f177224 */ /* 0x000fe200078e02ff */
[----:B------:R-:W-:Y:S01]  /*6b80*/  MOV R49, R70 ;  /* 0x0000004600317202 */ /* 0x000fe20000000f00 */
[----:B------:R-:W-:Y:S01]  /*6b90*/  IMAD R2, R51, R50, R2 ;  /* 0x0000003233027224 */ /* 0x000fe200078e0202 */
[----:B------:R-:W-:Y:S01]  /*6ba0*/  I2IP.S8.S32.SAT R111, R17, R16, R111 ;  /* 0x00000010116f7239 */ /* 0x000fe2000000146f */
[C---:B------:R-:W-:Y:S01]  /*6bb0*/  IMAD R20, R47.reuse, R24, RZ ;  /* 0x000000182f147224 */ /* 0x040fe200078e02ff */
[----:B------:R-:W-:Y:S01]  /*6bc0*/  SHF.R.S32.HI R51, RZ, 0x18, R69 ;  /* 0x00000018ff337819 */ /* 0x000fe20000011445 */
[-C--:B------:R-:W-:Y:S01]  /*6bd0*/  IMAD R3, R52, R50.reuse, R3 ;  /* 0x0000003234037224 */ /* 0x080fe200078e0203 */
[----:B------:R-:W-:Y:S01]  /*6be0*/  SHF.R.S32.HI R52, RZ, 0x18, R62 ;  /* 0x00000018ff347819 */ /* 0x000fe2000001143e */
[----:B------:R-:W-:Y:S01]  /*6bf0*/  IMAD R21, R47, R25, RZ ;  /* 0x000000192f157224 */ /* 0x000fe200078e02ff */
[----:B------:R1:W-:Y:S01]  /*6c00*/  STS.128 [R95+UR49+0x3200], R108 ;  /* 0x0032006c5f007988 */ /* 0x0003e20008000c31 */
[----:B------:R-:W-:Y:S02]  /*6c10*/  IMAD R23, R57, R50, R23 ;  /* 0x0000003239177224 */ /* 0x000fe400078e0217 */
[----:B------:R-:W-:Y:S02]  /*6c20*/  IMAD R22, R47, R26, RZ ;  /* 0x0000001a2f167224 */ /* 0x000fe400078e02ff */
[-C--:B------:R-:W-:Y:S01]  /*6c30*/  IMAD R20, R49, R50.reuse, R20 ;  /* 0x0000003231147224 */ /* 0x080fe200078e0214 */
[----:B------:R-:W-:Y:S01]  /*6c40*/  I2IP.S8.S32.SAT R113, R23, R3, RZ ;  /* 0x0000000317717239 */ /* 0x000fe200000014ff */
[----:B------:R-:W-:Y:S01]  /*6c50*/  IMAD R27, R47, R27, RZ ;  /* 0x0000001b2f1b7224 */ /* 0x000fe200078e02ff */
[----:B------:R-:W-:Y:S01]  /*6c60*/  MOV R49, R67 ;  /* 0x0000004300317202 */ /* 0x000fe20000000f00 */
[----:B------:R-:W-:Y:S01]  /*6c70*/  IMAD R21, R51, R50, R21 ;  /* 0x0000003233157224 */ /* 0x000fe200078e0215 */
[----:B------:R-:W-:Y:S01]  /*6c80*/  I2IP.S8.S32.SAT R116, R2, R0, R113 ;  /* 0x0000000002747239 */ /* 0x000fe20000001471 */
[----:B------:R-:W-:Y:S01]  /*6c90*/  IMAD R24, R47, R28, RZ ;  /* 0x0000001c2f187224 */ /* 0x000fe200078e02ff */
[----:B------:R-:W-:Y:S01]  /*6ca0*/  SHF.R.S32.HI R51, RZ, 0x18, R66 ;  /* 0x00000018ff337819 */ /* 0x000fe20000011442 */
[-C--:B------:R-:W-:Y:S01]  /*6cb0*/  IMAD R22, R53, R50.reuse, R22 ;  /* 0x0000003235167224 */ /* 0x080fe200078e0216 */
[----:B------:R-:W-:Y:S01]  /*6cc0*/  IADD3 R113, PT, PT, R44, 0x1, RZ ;  /* 0x000000012c717810 */ /* 0x000fe20007ffe0ff */
[-C--:B------:R-:W-:Y:S02]  /*6cd0*/  IMAD R27, R58, R50.reuse, R27 ;  /* 0x000000323a1b7224 */ /* 0x080fe400078e021b */
[----:B------:R-:W-:Y:S02]  /*6ce0*/  IMAD R25, R47, R29, RZ ;  /* 0x0000001d2f197224 */ /* 0x000fe400078e02ff */
[----:B------:R-:W-:Y:S01]  /*6cf0*/  IMAD R24, R49, R50, R24 ;  /* 0x0000003231187224 */ /* 0x000fe200078e0218 */
[----:B------:R-:W-:Y:S01]  /*6d00*/  SHF.R.S32.HI R49, RZ, 0x18, R65 ;  /* 0x00000018ff317819 */ /* 0x000fe20000011441 */
[----:B------:R-:W-:Y:S01]  /*6d10*/  IMAD R26, R47, R30, RZ ;  /* 0x0000001e2f1a7224 */ /* 0x000fe200078e02ff */
[----:B------:R-:W-:Y:S01]  /*6d20*/  I2IP.S8.S32.SAT R117, R27, R22, RZ ;  /* 0x000000161b757239 */ /* 0x000fe200000014ff */
[----:B------:R-:W-:Y:S02]  /*6d30*/  IMAD.SHL.U32 R61, R63, 0x100, RZ ;  /* 0x000001003f3d7824 */ /* 0x000fe400078e00ff */
[----:B------:R-:W-:Y:S01]  /*6d40*/  IMAD R31, R47, R31, RZ ;  /* 0x0000001f2f1f7224 */ /* 0x000fe200078e02ff */
[----:B------:R-:W-:Y:S01]  /*6d50*/  I2IP.S8.S32.SAT R117, R21, R20, R117 ;  /* 0x0000001415757239 */ /* 0x000fe20000001475 */
[----:B------:R-:W-:Y:S01]  /*6d60*/  IMAD R25, R51, R50, R25 ;  /* 0x0000003233197224 */ /* 0x000fe200078e0219 */
[----:B------:R-:W-:Y:S01]  /*6d70*/  MOV R51, R64 ;  /* 0x0000004000337202 */ /* 0x000fe20000000f00 */
[----:B------:R-:W-:Y:S01]  /*6d80*/  IMAD R28, R47, R32, RZ ;  /* 0x000000202f1c7224 */ /* 0x000fe200078e02ff */
[----:B------:R-:W-:Y:S01]  /*6d90*/  SHF.R.S32.HI R53, RZ, 0x18, R61 ;  /* 0x00000018ff357819 */ /* 0x000fe2000001143d */
[-C--:B------:R-:W-:Y:S02]  /*6da0*/  IMAD R26, R49, R50.reuse, R26 ;  /* 0x00000032311a7224 */ /* 0x080fe400078e021a */
[----:B------:R-:W-:Y:S02]  /*6db0*/  IMAD R29, R47, R33, RZ ;  /* 0x000000212f1d7224 */ /* 0x000fe400078e02ff */
[-C--:B------:R-:W-:Y:S02]  /*6dc0*/  IMAD R31, R59, R50.reuse, R31 ;  /* 0x000000323b1f7224 */ /* 0x080fe400078e021f */
[----:B------:R-:W-:Y:S02]  /*6dd0*/  IMAD R28, R51, R50, R28 ;  /* 0x00000032331c7224 */ /* 0x000fe400078e021c */
[----:B------:R-:W-:Y:S01]  /*6de0*/  IMAD R30, R47, R34, RZ ;  /* 0x000000222f1e7224 */ /* 0x000fe200078e02ff */
[----:B------:R-:W-:Y:S01]  /*6df0*/  I2IP.S8.S32.SAT R114, R31, R26, RZ ;  /* 0x0000001a1f727239 */ /* 0x000fe200000014ff */
[----:B------:R-:W-:Y:S02]  /*6e00*/  IMAD R29, R52, R50, R29 ;  /* 0x00000032341d7224 */ /* 0x000fe400078e021d */
[----:B------:R-:W-:Y:S01]  /*6e10*/  IMAD R35, R47, R35, RZ ;  /* 0x000000232f237224 */ /* 0x000fe200078e02ff */
[----:B------:R-:W-:Y:S01]  /*6e20*/  I2IP.S8.S32.SAT R118, R25, R24, R114 ;  /* 0x0000001819767239 */ /* 0x000fe20000001472 */
[-C--:B------:R-:W-:Y:S02]  /*6e30*/  IMAD R30, R53, R50.reuse, R30 ;  /* 0x00000032351e7224 */ /* 0x080fe400078e021e */
[----:B------:R-:W-:Y:S05]  /*6e40*/  IMAD R35, R60, R50, R35 ;  /* 0x000000323c237224 */ /* 0x000fea00078e0223 */
[----:B------:R-:W-:Y:S04]  /*6e50*/  I2IP.S8.S32.SAT R115, R35, R30, RZ ;  /* 0x0000001e23737239 */ /* 0x000fe800000014ff */
[----:B------:R-:W-:Y:S05]  /*6e60*/  I2IP.S8.S32.SAT R119, R29, R28, R115 ;  /* 0x0000001c1d777239 */ /* 0x000fea0000001473 */
        /* <DEDUP_REMOVED lines=9> */
[----:B------:R-:W-:Y:S02]  /*6f00*/  UIADD3 UR8, UP0, UPT, UR52, 0x680, URZ ;  /* 0x0000068034087890 */ /* 0x000fe4000ff1e0ff */
[----:B------:R-:W-:Y:S02]  /*6f10*/  UIADD3 UR5, UPT, UPT, UR41, 0x40, URZ ;  /* 0x0000004029057890 */ /* 0x000fe4000fffe0ff */
[----:B------:R-:W-:Y:S02]  /*6f20*/  UIADD3 UR4, UPT, UPT, UR49, 0x3200, URZ ;  /* 0x0000320031047890 */ /* 0x000fe4000fffe0ff */
[----:B------:R-:W-:Y:S01]  /*6f30*/  UIADD3.X UR9, UPT, UPT, URZ, UR53, URZ, UP0, !UPT ;  /* 0x00000035ff097290 */ /* 0x000fe200087fe4ff */
[----:B------:R-:W-:Y:S01]  /*6f40*/  UMOV UR6, UR42 ;  /* 0x0000002a00067c82 */ /* 0x000fe20008000000 */
[----:B------:R-:W-:Y:S07]  /*6f50*/  UMOV UR7, UR36 ;  /* 0x0000002400077c82 */ /* 0x000fee0008000000 */
[----:B------:R2:W-:Y:S01]  /*6f60*/  UTMASTG.3D [UR4], [UR8] ;  /* 0x00000004080073b5 */ /* 0x0005e20008010000 */
[----:B------:R0:W-:Y:S01]  /*6f70*/  UTMACMDFLUSH ;  /* 0x00000000000079b7 */ /* 0x0001e20000000000 */
[----:B--2---:R-:W-:Y:S04]  /*6f80*/  DEPBAR.LE SB0, 0x1 ;  /* 0x000080400000791a */ /* 0x004fe80000000000 */
.L_x_102:
[----:B------:R-:W-:Y:S05]  /*6f90*/  BSYNC.RECONVERGENT B0 ;  /* 0x0000000000007941 */ /* 0x000fea0003800200 */
.L_x_101:
[----:B------:R-:W-:Y:S01]  /*6fa0*/  BAR.SYNC.DEFER_BLOCKING 0x1, 0x80 ;  /* 0x0042000000007b1d */ /* 0x000fe20000010000 */
[----:B------:R-:W-:Y:S01]  /*6fb0*/  ISETP.NE.AND P2, PT, R106, RZ, PT ;  /* 0x000000ff6a00720c */ /* 0x000fe20003f45270 */
[----:B------:R-:W-:Y:S01]  /*6fc0*/  IMAD.IADD R20, R43, 0x1, R83 ;  /* 0x000000012b147824 */ /* 0x000fe200078e0253 */
[----:B------:R-:W-:Y:S01]  /*6fd0*/  ISETP.NE.AND P0, PT, R107, 0x2, PT ;  /* 0x000000026b00780c */ /* 0x000fe20003f05270 */
[----:B------:R-:W-:Y:S01]  /*6fe0*/  IMAD.IADD R21, R45, 0x1, R90 ;  /* 0x000000012d157824 */ /* 0x000fe200078e025a */
[----:B------:R-:W-:Y:S02]  /*6ff0*/  ISETP.NE.AND P1, PT, R113, 0x4, PT ;  /* 0x000000047100780c */ /* 0x000fe40003f25270 */
[----:B------:R-:W-:Y:S02]  /*7000*/  SEL R0, RZ, 0x1, P0 ;  /* 0x00000001ff007807 */ /* 0x000fe40000000000 */
[----:B------:R-:W-:Y:S02]  /*7010*/  SEL R3, RZ, 0x1, P1 ;  /* 0x00000001ff037807 */ /* 0x000fe40000800000 */
[----:B------:R-:W-:Y:S02]  /*7020*/  LOP3.LUT R101, R101, R0, RZ, 0x3c, !PT ;  /* 0x0000000065657212 */ /* 0x000fe400078e3cff */
[----:B------:R-:W-:Y:S02]  /*7030*/  LOP3.LUT R102, R102, R3, RZ, 0x3c, !PT ;  /* 0x0000000366667212 */ /* 0x000fe400078e3cff */
[----:B------:R-:W-:Y:S02]  /*7040*/  @P2 R2UR UR36, R98 ;  /* 0x00000000622422ca */ /* 0x000fe400000e0000 */
[----:B------:R-:W-:Y:S02]  /*7050*/  SEL R107, R107, RZ, P0 ;  /* 0x000000ff6b6b7207 */ /* 0x000fe40000000000 */
[----:B------:R-:W-:Y:S01]  /*7060*/  SEL R44, R113, RZ, P1 ;  /* 0x000000ff712c7207 */ /* 0x000fe20000800000 */
[----:B------:R-:W-:Y:S10]  /*7070*/  @P2 BRA `(.L_x_103) ;  /* 0xffffffd400d82947 */ /* 0x000ff4000383ffff */
[----:B------:R-:W-:Y:S05]  /*7080*/  EXIT ;  /* 0x000000000000794d */ /* 0x000fea0003800000 */
.L_x_19:
[----:B--2---:R2:W1:Y:S02]  /*7090*/  SYNCS.PHASECHK.TRANS64.TRYWAIT P0, [R3+URZ+0xd0], R2 ;  /* 0x0000d002030075a7 */ /* 0x00446400080011ff */
[----:B-1----:R-:W-:Y:S05]  /*70a0*/  @!P0 NANOSLEEP.SYNCS 0x989680 ;  /* 0x009896800000895d */ /* 0x002fea0003900000 */
[----:B------:R-:W1:Y:S02]  /*70b0*/  @!P0 SYNCS.PHASECHK.TRANS64 P0, [R3+URZ+0xd0], R2 ;  /* 0x0000d002030085a7 */ /* 0x000e6400080010ff */
[----:B-1----:R-:W-:Y:S05]  /*70c0*/  @!P0 BRA `(.L_x_19) ;  /* 0xfffffffc00f08947 */ /* 0x002fea000383ffff */
[----:B------:R-:W-:Y:S05]  /*70d0*/  BRA `(.L_x_104) ;  /* 0xffffffa400287947 */ /* 0x000fea000383ffff */
.L_x_22:
[----:B-1----:R-:W-:-:S07]  /*70e0*/  MOV R2, UR33 ;  /* 0x0000002100027c02 */ /* 0x002fce0008000f00 */
.L_x_105:
[----:B-1----:R1:W2:Y:S02]  /*70f0*/  SYNCS.PHASECHK.TRANS64.TRYWAIT P0, [R2+URZ+0x18], R5 ;  /* 0x00001805020075a7 */ /* 0x0022a400080011ff */
[----:B--2---:R-:W-:Y:S05]  /*7100*/  @!P0 NANOSLEEP.SYNCS 0x989680 ;  /* 0x009896800000895d */ /* 0x004fea0003900000 */
[----:B------:R-:W2:Y:S02]  /*7110*/  @!P0 SYNCS.PHASECHK.TRANS64 P0, [R2+URZ+0x18], R5 ;  /* 0x00001805020085a7 */ /* 0x000ea400080010ff */
[----:B--2---:R-:W-:Y:S05]  /*7120*/  @!P0 BRA `(.L_x_105) ;  /* 0xfffffffc00f08947 */ /* 0x004fea000383ffff */
[----:B------:R-:W-:Y:S05]  /*7130*/  BRA `(.L_x_21) ;  /* 0xffffffa400787947 */ /* 0x000fea000383ffff */
.L_x_28:
[----:B-1----:R-:W-:-:S07]  /*7140*/  MOV R2, UR17 ;  /* 0x0000001100027c02 */ /* 0x002fce0008000f00 */
.L_x_106:
[----:B-1----:R1:W2:Y:S02]  /*7150*/  SYNCS.PHASECHK.TRANS64.TRYWAIT P0, [R2+URZ+0x18], R5 ;  /* 0x00001805020075a7 */ /* 0x0022a400080011ff */
[----:B--2---:R-:W-:Y:S05]  /*7160*/  @!P0 NANOSLEEP.SYNCS 0x989680 ;  /* 0x009896800000895d */ /* 0x004fea0003900000 */
[----:B------:R-:W2:Y:S02]  /*7170*/  @!P0 SYNCS.PHASECHK.TRANS64 P0, [R2+URZ+0x18], R5 ;  /* 0x00001805020085a7 */ /* 0x000ea400080010ff */
[----:B--2---:R-:W-:Y:S05]  /*7180*/  @!P0 BRA `(.L_x_106) ;  /* 0xfffffffc00f08947 */ /* 0x004fea000383ffff */
[----:B------:R-:W-:Y:S05]  /*7190*/  BRA `(.L_x_27) ;  /* 0xffffffa800207947 */ /* 0x000fea000383ffff */
.L_x_32:
[----:B-1----:R1:W2:Y:S02]  /*71a0*/  SYNCS.PHASECHK.TRANS64.TRYWAIT P0, [R2+URZ+0x60], R3 ;  /* 0x00006003020075a7 */ /* 0x0022a400080011ff */
[----:B--2---:R-:W-:Y:S05]  /*71b0*/  @!P0 NANOSLEEP.SYNCS 0x989680 ;  /* 0x009896800000895d */ /* 0x004fea0003900000 */
[----:B------:R-:W2:Y:S02]  /*71c0*/  @!P0 SYNCS.PHASECHK.TRANS64 P0, [R2+URZ+0x60], R3 ;  /* 0x00006003020085a7 */ /* 0x000ea400080010ff */
[----:B--2---:R-:W-:Y:S05]  /*71d0*/  @!P0 BRA `(.L_x_32) ;  /* 0xfffffffc00f08947 */ /* 0x004fea000383ffff */
[----:B------:R-:W-:Y:S05]  /*71e0*/  BRA `(.L_x_107) ;  /* 0xffffffa800b07947 */ /* 0x000fea000383ffff */
.L_x_36:
[----:B----4-:R-:W-:-:S07]  /*71f0*/  MOV R0, UR5 ;  /* 0x0000000500007c02 */ /* 0x010fce0008000f00 */
.L_x_108:
[----:B-1----:R1:W2:Y:S02]  /*7200*/  SYNCS.PHASECHK.TRANS64.TRYWAIT P0, [R0+URZ], R3 ;  /* 0x00000003000075a7 */ /* 0x0022a400080011ff */
[----:B--2---:R-:W-:Y:S05]  /*7210*/  @!P0 NANOSLEEP.SYNCS 0x989680 ;  /* 0x009896800000895d */ /* 0x004fea0003900000 */
[----:B------:R-:W2:Y:S02]  /*7220*/  @!P0 SYNCS.PHASECHK.TRANS64 P0, [R0+URZ], R3 ;  /* 0x00000003000085a7 */ /* 0x000ea400080010ff */
[----:B--2---:R-:W-:Y:S05]  /*7230*/  @!P0 BRA `(.L_x_108) ;  /* 0xfffffffc00f08947 */ /* 0x004fea000383ffff */
[----:B------:R-:W-:Y:S05]  /*7240*/  BRA `(.L_x_109) ;  /* 0xffffffb000207947 */ /* 0x000fea000383ffff */
.L_x_37:
[----:B----4-:R-:W-:-:S07]  /*7250*/  MOV R0, UR5 ;  /* 0x0000000500007c02 */ /* 0x010fce0008000f00 */
.L_x_110:
[----:B-1----:R1:W2:Y:S02]  /*7260*/  SYNCS.PHASECHK.TRANS64.TRYWAIT P0, [R0+URZ], R3 ;  /* 0x00000003000075a7 */ /* 0x0022a400080011ff */
[----:B--2---:R-:W-:Y:S05]  /*7270*/  @!P0 NANOSLEEP.SYNCS 0x989680 ;  /* 0x009896800000895d */ /* 0x004fea0003900000 */
[----:B------:R-:W2:Y:S02]  /*7280*/  @!P0 SYNCS.PHASECHK.TRANS64 P0, [R0+URZ], R3 ;  /* 0x00000003000085a7 */ /* 0x000ea400080010ff */
[----:B--2---:R-:W-:Y:S05]  /*7290*/  @!P0 BRA `(.L_x_110) ;  /* 0xfffffffc00f08947 */ /* 0x004fea000383ffff */
[----:B------:R-:W-:Y:S05]  /*72a0*/  BRA `(.L_x_111) ;  /* 0xffffffb0002c7947 */ /* 0x000fea000383ffff */
.L_x_40:
[----:B-1----:R1:W2:Y:S02]  /*72b0*/  SYNCS.PHASECHK.TRANS64.TRYWAIT P0, [R0+URZ+0xc0], R5 ;  /* 0x0000c005000075a7 */ /* 0x0022a400080011ff */
[----:B--2---:R-:W-:Y:S05]  /*72c0*/  @!P0 NANOSLEEP.SYNCS 0x989680 ;  /* 0x009896800000895d */ /* 0x004fea0003900000 */
[----:B------:R-:W2:Y:S02]  /*72d0*/  @!P0 SYNCS.PHASECHK.TRANS64 P0, [R0+URZ+0xc0], R5 ;  /* 0x0000c005000085a7 */ /* 0x000ea400080010ff */
[----:B--2---:R-:W-:Y:S05]  /*72e0*/  @!P0 BRA `(.L_x_40) ;  /* 0xfffffffc00f08947 */ /* 0x004fea000383ffff */
[----:B------:R-:W-:Y:S05]  /*72f0*/  BRA `(.L_x_112) ;  /* 0xffffffb000887947 */ /* 0x000fea000383ffff */
.L_x_41:
[----:B------:R-:W-:-:S07]  /*7300*/  MOV R0, UR5 ;  /* 0x0000000500007c02 */ /* 0x000fce0008000f00 */
.L_x_113:
[----:B-1----:R1:W2:Y:S02]  /*7310*/  SYNCS.PHASECHK.TRANS64.TRYWAIT P0, [R0+URZ+0x70], R5 ;  /* 0x00007005000075a7 */ /* 0x0022a400080011ff */
[----:B--2---:R-:W-:Y:S05]  /*7320*/  @!P0 NANOSLEEP.SYNCS 0x989680 ;  /* 0x009896800000895d */ /* 0x004fea0003900000 */
[----:B------:R-:W2:Y:S02]  /*7330*/  @!P0 SYNCS.PHASECHK.TRANS64 P0, [R0+URZ+0x70], R5 ;  /* 0x00007005000085a7 */ /* 0x000ea400080010ff */
[----:B--2---:R-:W-:Y:S05]  /*7340*/  @!P0 BRA `(.L_x_113) ;  /* 0xfffffffc00f08947 */ /* 0x004fea000383ffff */
[----:B------:R-:W-:Y:S05]  /*7350*/  BRA `(.L_x_114) ;  /* 0xffffffb000987947 */ /* 0x000fea000383ffff */
.L_x_42:
[----:B-1----:R1:W2:Y:S02]  /*7360*/  SYNCS.PHASECHK.TRANS64.TRYWAIT P1, [R0+URZ+0x60], R5 ;  /* 0x00006005000075a7 */ /* 0x0022a400080211ff */
[----:B--2---:R-:W-:Y:S05]  /*7370*/  @!P1 NANOSLEEP.SYNCS 0x989680 ;  /* 0x009896800000995d */ /* 0x004fea0003900000 */
[----:B------:R-:W2:Y:S02]  /*7380*/  @!P1 SYNCS.PHASECHK.TRANS64 P1, [R0+URZ+0x60], R5 ;  /* 0x00006005000095a7 */ /* 0x000ea400080210ff */
[----:B--2---:R-:W-:Y:S05]  /*7390*/  @!P1 BRA `(.L_x_42) ;  /* 0xfffffffc00f09947 */ /* 0x004fea000383ffff */
[----:B------:R-:W-:Y:S05]  /*73a0*/  BRA `(.L_x_115) ;  /* 0xffffffb000c87947 */ /* 0x000fea000383ffff */
.L_x_45:
[----:B------:R-:W-:-:S07]  /*73b0*/  MOV R0, UR5 ;  /* 0x0000000500007c02 */ /* 0x000fce0008000f00 */
.L_x_116:
[----:B-1----:R1:W2:Y:S02]  /*73c0*/  SYNCS.PHASECHK.TRANS64.TRYWAIT P0, [R0+URZ+0x70], R3 ;  /* 0x00007003000075a7 */ /* 0x0022a400080011ff */
[----:B--2---:R-:W-:Y:S05]  /*73d0*/  @!P0 NANOSLEEP.SYNCS 0x989680 ;  /* 0x009896800000895d */ /* 0x004fea0003900000 */
[----:B------:R-:W2:Y:S02]  /*73e0*/  @!P0 SYNCS.PHASECHK.TRANS64 P0, [R0+URZ+0x70], R3 ;  /* 0x00007003000085a7 */ /* 0x000ea400080010ff */
[----:B--2---:R-:W-:Y:S05]  /*73f0*/  @!P0 BRA `(.L_x_116) ;  /* 0xfffffffc00f08947 */ /* 0x004fea000383ffff */
[----:B------:R-:W-:Y:S05]  /*7400*/  BRA `(.L_x_44) ;  /* 0xffffffb4001c7947 */ /* 0x000fea000383ffff */
.L_x_52:
[----:B-1----:R1:W2:Y:S02]  /*7410*/  SYNCS.PHASECHK.TRANS64.TRYWAIT P1, [R0+URZ+0x60], R5 ;  /* 0x00006005000075a7 */ /* 0x0022a400080211ff */
[----:B--2---:R-:W-:Y:S05]  /*7420*/  @!P1 NANOSLEEP.SYNCS 0x989680 ;  /* 0x009896800000995d */ /* 0x004fea0003900000 */
[----:B------:R-:W2:Y:S02]  /*7430*/  @!P1 SYNCS.PHASECHK.TRANS64 P1, [R0+URZ+0x60], R5 ;  /* 0x00006005000095a7 */ /* 0x000ea400080210ff */
[----:B--2---:R-:W-:Y:S05]  /*7440*/  @!P1 BRA `(.L_x_52) ;  /* 0xfffffffc00f09947 */ /* 0x004fea000383ffff */
[----:B------:R-:W-:Y:S05]  /*7450*/  BRA `(.L_x_117) ;  /* 0xffffffb8007c7947 */ /* 0x000fea000383ffff */
.L_x_53:
[----:B------:R-:W-:-:S07]  /*7460*/  MOV R3, UR8 ;  /* 0x0000000800037c02 */ /* 0x000fce0008000f00 */
.L_x_118:
[----:B-1----:R1:W2:Y:S02]  /*7470*/  SYNCS.PHASECHK.TRANS64.TRYWAIT P0, [R3+URZ+0xa0], R0 ;  /* 0x0000a000030075a7 */ /* 0x0022a400080011ff */
[----:B--2---:R-:W-:Y:S05]  /*7480*/  @!P0 NANOSLEEP.SYNCS 0x989680 ;  /* 0x009896800000895d */ /* 0x004fea0003900000 */
[----:B------:R-:W2:Y:S02]  /*7490*/  @!P0 SYNCS.PHASECHK.TRANS64 P0, [R3+URZ+0xa0], R0 ;  /* 0x0000a000030085a7 */ /* 0x000ea400080010ff */
[----:B--2---:R-:W-:Y:S05]  /*74a0*/  @!P0 BRA `(.L_x_118) ;  /* 0xfffffffc00f08947 */ /* 0x004fea000383ffff */
[----:B------:R-:W-:Y:S05]  /*74b0*/  BRA `(.L_x_119) ;  /* 0xffffffb800cc7947 */ /* 0x000fea000383ffff */
.L_x_56:
[----:B------:R-:W-:Y:S07]  /*74c0*/  MOV R0, UR7 ;  /* 0x0000000700007c02 */ /* 0x000fee0008000f00 */
.L_x_120:
[----:B-1----:R1:W2:Y:S02]  /*74d0*/  SYNCS.PHASECHK.TRANS64.TRYWAIT P0, [R0+URZ], R3 ;  /* 0x00000003000075a7 */ /* 0x0022a400080011ff */
[----:B--2---:R-:W-:Y:S05]  /*74e0*/  @!P0 NANOSLEEP.SYNCS 0x989680 ;  /* 0x009896800000895d */ /* 0x004fea0003900000 */
[----:B------:R-:W2:Y:S02]  /*74f0*/  @!P0 SYNCS.PHASECHK.TRANS64 P0, [R0+URZ], R3 ;  /* 0x00000003000085a7 */ /* 0x000ea400080010ff */
[----:B--2---:R-:W-:Y:S05]  /*7500*/  @!P0 BRA `(.L_x_120) ;  /* 0xfffffffc00f08947 */ /* 0x004fea000383ffff */
[----:B------:R-:W-:Y:S05]  /*7510*/  BRA `(.L_x_55) ;  /* 0xffffffb800e87947 */ /* 0x000fea000383ffff */
.L_x_59:
[----:B------:R-:W-:-:S07]  /*7520*/  MOV R0, UR5 ;  /* 0x0000000500007c02 */ /* 0x000fce0008000f00 */
.L_x_121:
[----:B--2---:R2:W3:Y:S02]  /*7530*/  SYNCS.PHASECHK.TRANS64.TRYWAIT P0, [R0+URZ], R3 ;  /* 0x00000003000075a7 */ /* 0x0044e400080011ff */
[----:B---3--:R-:W-:Y:S05]  /*7540*/  @!P0 NANOSLEEP.SYNCS 0x989680 ;  /* 0x009896800000895d */ /* 0x008fea0003900000 */
[----:B------:R-:W3:Y:S02]  /*7550*/  @!P0 SYNCS.PHASECHK.TRANS64 P0, [R0+URZ], R3 ;  /* 0x00000003000085a7 */ /* 0x000ee400080010ff */
[----:B---3--:R-:W-:Y:S05]  /*7560*/  @!P0 BRA `(.L_x_121) ;  /* 0xfffffffc00f08947 */ /* 0x008fea000383ffff */
[----:B------:R-:W-:Y:S05]  /*7570*/  BRA `(.L_x_122) ;  /* 0xffffffbc009c7947 */ /* 0x000fea000383ffff */
.L_x_60:
[----:B------:R-:W-:-:S07]  /*7580*/  MOV R0, UR5 ;  /* 0x0000000500007c02 */ /* 0x000fce0008000f00 */
.L_x_123:
[----:B-1----:R1:W2:Y:S02]  /*7590*/  SYNCS.PHASECHK.TRANS64.TRYWAIT P0, [R0+URZ], R3 ;  /* 0x00000003000075a7 */ /* 0x0022a400080011ff */
[----:B--2---:R-:W-:Y:S05]  /*75a0*/  @!P0 NANOSLEEP.SYNCS 0x989680 ;  /* 0x009896800000895d */ /* 0x004fea0003900000 */
[----:B------:R-:W2:Y:S02]  /*75b0*/  @!P0 SYNCS.PHASECHK.TRANS64 P0, [R0+URZ], R3 ;  /* 0x00000003000085a7 */ /* 0x000ea400080010ff */
[----:B--2---:R-:W-:Y:S05]  /*75c0*/  @!P0 BRA `(.L_x_123) ;  /* 0xfffffffc00f08947 */ /* 0x004fea000383ffff */
[----:B------:R-:W-:Y:S05]  /*75d0*/  BRA `(.L_x_124) ;  /* 0xffffffbc00a87947 */ /* 0x000fea000383ffff */
.L_x_61:
[----:B------:R-:W-:-:S07]  /*75e0*/  MOV R0, UR5 ;  /* 0x0000000500007c02 */ /* 0x000fce0008000f00 */
.L_x_125:
[----:B-1----:R1:W2:Y:S02]  /*75f0*/  SYNCS.PHASECHK.TRANS64.TRYWAIT P0, [R0+URZ], R3 ;  /* 0x00000003000075a7 */ /* 0x0022a400080011ff */
[----:B--2---:R-:W-:Y:S05]  /*7600*/  @!P0 NANOSLEEP.SYNCS 0x989680 ;  /* 0x009896800000895d */ /* 0x004fea0003900000 */
[----:B------:R-:W2:Y:S02]  /*7610*/  @!P0 SYNCS.PHASECHK.TRANS64 P0, [R0+URZ], R3 ;  /* 0x00000003000085a7 */ /* 0x000ea400080010ff */
[----:B--2---:R-:W-:Y:S05]  /*7620*/  @!P0 BRA `(.L_x_125) ;  /* 0xfffffffc00f08947 */ /* 0x004fea000383ffff */
[----:B------:R-:W-:Y:S05]  /*7630*/  BRA `(.L_x_126) ;  /* 0xffffffbc00b47947 */ /* 0x000fea000383ffff */
.L_x_62:
[----:B------:R-:W-:-:S07]  /*7640*/  MOV R0, UR7 ;  /* 0x0000000700007c02 */ /* 0x000fce0008000f00 */
.L_x_127:
[----:B-1----:R1:W2:Y:S02]  /*7650*/  SYNCS.PHASECHK.TRANS64.TRYWAIT P0, [R0+URZ], R3 ;  /* 0x00000003000075a7 */ /* 0x0022a400080011ff */
[----:B--2---:R-:W-:Y:S05]  /*7660*/  @!P0 NANOSLEEP.SYNCS 0x989680 ;  /* 0x009896800000895d */ /* 0x004fea0003900000 */
[----:B------:R-:W2:Y:S02]  /*7670*/  @!P0 SYNCS.PHASECHK.TRANS64 P0, [R0+URZ], R3 ;  /* 0x00000003000085a7 */ /* 0x000ea400080010ff */
[----:B--2---:R-:W-:Y:S05]  /*7680*/  @!P0 BRA `(.L_x_127) ;  /* 0xfffffffc00f08947 */ /* 0x004fea000383ffff */
[----:B------:R-:W-:Y:S05]  /*7690*/  BRA `(.L_x_128) ;  /* 0xffffffbc00c07947 */ /* 0x000fea000383ffff */
.L_x_67:
[----:B--2---:R2:W3:Y:S02]  /*76a0*/  SYNCS.PHASECHK.TRANS64.TRYWAIT P0, [R0+URZ+0x60], R3 ;  /* 0x00006003000075a7 */ /* 0x0044e400080011ff */
[----:B---3--:R-:W-:Y:S05]  /*76b0*/  @!P0 NANOSLEEP.SYNCS 0x989680 ;  /* 0x009896800000895d */ /* 0x008fea0003900000 */
[----:B------:R-:W3:Y:S02]  /*76c0*/  @!P0 SYNCS.PHASECHK.TRANS64 P0, [R0+URZ+0x60], R3 ;  /* 0x00006003000085a7 */ /* 0x000ee400080010ff */
[----:B---3--:R-:W-:Y:S05]  /*76d0*/  @!P0 BRA `(.L_x_67) ;  /* 0xfffffffc00f08947 */ /* 0x008fea000383ffff */
[----:B------:R-:W-:Y:S05]  /*76e0*/  BRA `(.L_x_129) ;  /* 0xffffffc000c47947 */ /* 0x000fea000383ffff */
.L_x_70:
[----:B------:R-:W-:Y:S07]  /*76f0*/  MOV R0, UR7 ;  /* 0x0000000700007c02 */ /* 0x000fee0008000f00 */
.L_x_130:
[----:B--2---:R2:W3:Y:S02]  /*7700*/  SYNCS.PHASECHK.TRANS64.TRYWAIT P0, [R0+URZ+0x58], R3 ;  /* 0x00005803000075a7 */ /* 0x0044e400080011ff */
[----:B---3--:R-:W-:Y:S05]  /*7710*/  @!P0 NANOSLEEP.SYNCS 0x989680 ;  /* 0x009896800000895d */ /* 0x008fea0003900000 */
[----:B------:R-:W3:Y:S02]  /*7720*/  @!P0 SYNCS.PHASECHK.TRANS64 P0, [R0+URZ+0x58], R3 ;  /* 0x00005803000085a7 */ /* 0x000ee400080010ff */
[----:B---3--:R-:W-:Y:S05]  /*7730*/  @!P0 BRA `(.L_x_130) ;  /* 0xfffffffc00f08947 */ /* 0x008fea000383ffff */
[----:B------:R-:W-:Y:S05]  /*7740*/  BRA `(.L_x_69) ;  /* 0xffffffc400a47947 */ /* 0x000fea000383ffff */
.L_x_73:
[----:B--2---:R-:W-:Y:S07]  /*7750*/  MOV R3, UR7 ;  /* 0x0000000700037c02 */ /* 0x004fee0008000f00 */
.L_x_131:
[----:B-1----:R1:W2:Y:S02]  /*7760*/  SYNCS.PHASECHK.TRANS64.TRYWAIT P0, [R3+URZ+0x40], R12 ;  /* 0x0000400c030075a7 */ /* 0x0022a400080011ff */
[----:B--2---:R-:W-:Y:S05]  /*7770*/  @!P0 NANOSLEEP.SYNCS 0x989680 ;  /* 0x009896800000895d */ /* 0x004fea0003900000 */
[----:B------:R-:W2:Y:S02]  /*7780*/  @!P0 SYNCS.PHASECHK.TRANS64 P0, [R3+URZ+0x40], R12 ;  /* 0x0000400c030085a7 */ /* 0x000ea400080010ff */
[----:B--2---:R-:W-:Y:S05]  /*7790*/  @!P0 BRA `(.L_x_131) ;  /* 0xfffffffc00f08947 */ /* 0x004fea000383ffff */
[----:B------:R-:W-:Y:S05]  /*77a0*/  BRA `(.L_x_132) ;  /* 0xffffffc8001c7947 */ /* 0x000fea000383ffff */
.L_x_74:
[----:B------:R-:W-:Y:S07]  /*77b0*/  MOV R3, UR7 ;  /* 0x0000000700037c02 */ /* 0x000fee0008000f00 */
.L_x_133:
[----:B-1----:R1:W2:Y:S02]  /*77c0*/  SYNCS.PHASECHK.TRANS64.TRYWAIT P0, [R3+URZ+0x48], R12 ;  /* 0x0000480c030075a7 */ /* 0x0022a400080011ff */
[----:B--2---:R-:W-:Y:S05]  /*77d0*/  @!P0 NANOSLEEP.SYNCS 0x989680 ;  /* 0x009896800000895d */ /* 0x004fea0003900000 */
[----:B------:R-:W2:Y:S02]  /*77e0*/  @!P0 SYNCS.PHASECHK.TRANS64 P0, [R3+URZ+0x48], R12 ;  /* 0x0000480c030085a7 */ /* 0x000ea400080010ff */
[----:B--2---:R-:W-:Y:S05]  /*77f0*/  @!P0 BRA `(.L_x_133) ;  /* 0xfffffffc00f08947 */ /* 0x004fea000383ffff */
[----:B------:R-:W-:Y:S05]  /*7800*/  BRA `(.L_x_134) ;  /* 0xffffffc8009c7947 */ /* 0x000fea000383ffff */
.L_x_76:
[----:B------:R-:W-:-:S07]  /*7810*/  MOV R0, UR7 ;  /* 0x0000000700007c02 */ /* 0x000fce0008000f00 */
.L_x_135:
[----:B-1----:R1:W3:Y:S02]  /*7820*/  SYNCS.PHASECHK.TRANS64.TRYWAIT P0, [R0+URZ+0x40], R3 ;  /* 0x00004003000075a7 */ /* 0x0022e400080011ff */
[----:B---3--:R-:W-:Y:S05]  /*7830*/  @!P0 NANOSLEEP.SYNCS 0x989680 ;  /* 0x009896800000895d */ /* 0x008fea0003900000 */
[----:B------:R-:W3:Y:S02]  /*7840*/  @!P0 SYNCS.PHASECHK.TRANS64 P0, [R0+URZ+0x40], R3 ;  /* 0x00004003000085a7 */ /* 0x000ee400080010ff */
[----:B---3--:R-:W-:Y:S05]  /*7850*/  @!P0 BRA `(.L_x_135) ;  /* 0xfffffffc00f08947 */ /* 0x008fea000383ffff */
[----:B------:R-:W-:Y:S05]  /*7860*/  BRA `(.L_x_136) ;  /* 0xffffffcc000c7947 */ /* 0x000fea000383ffff */
.L_x_78:
[----:B--2---:R2:W4:Y:S02]  /*7870*/  SYNCS.PHASECHK.TRANS64.TRYWAIT P0, [R0+URZ+0x60], R3 ;  /* 0x00006003000075a7 */ /* 0x00452400080011ff */
[----:B----4-:R-:W-:Y:S05]  /*7880*/  @!P0 NANOSLEEP.SYNCS 0x989680 ;  /* 0x009896800000895d */ /* 0x010fea0003900000 */
[----:B------:R-:W4:Y:S02]  /*7890*/  @!P0 SYNCS.PHASECHK.TRANS64 P0, [R0+URZ+0x60], R3 ;  /* 0x00006003000085a7 */ /* 0x000f2400080010ff */
[----:B----4-:R-:W-:Y:S05]  /*78a0*/  @!P0 BRA `(.L_x_78) ;  /* 0xfffffffc00f08947 */ /* 0x010fea000383ffff */
[----:B------:R-:W-:Y:S05]  /*78b0*/  BRA `(.L_x_137) ;  /* 0xffffffcc00dc7947 */ /* 0x000fea000383ffff */
.L_x_89:
[----:B-1----:R1:W3:Y:S02]  /*78c0*/  SYNCS.PHASECHK.TRANS64.TRYWAIT P1, [R0+URZ+0x30], R3 ;  /* 0x00003003000075a7 */ /* 0x0022e400080211ff */
[----:B---3--:R-:W-:Y:S05]  /*78d0*/  @!P1 NANOSLEEP.SYNCS 0x989680 ;  /* 0x009896800000995d */ /* 0x008fea0003900000 */
[----:B------:R-:W3:Y:S02]  /*78e0*/  @!P1 SYNCS.PHASECHK.TRANS64 P1, [R0+URZ+0x30], R3 ;  /* 0x00003003000095a7 */ /* 0x000ee400080210ff */
[----:B---3--:R-:W-:Y:S05]  /*78f0*/  @!P1 BRA `(.L_x_89) ;  /* 0xfffffffc00f09947 */ /* 0x008fea000383ffff */
[----:B------:R-:W-:Y:S05]  /*7900*/  BRA `(.L_x_88) ;  /* 0xffffffd800f47947 */ /* 0x000fea000383ffff */
.L_x_91:
[----:B---3--:R3:W4:Y:S02]  /*7910*/  SYNCS.PHASECHK.TRANS64.TRYWAIT P0, [R108+URZ+0x80], R7 ;  /* 0x000080076c0075a7 */ /* 0x00872400080011ff */
[----:B----4-:R-:W-:Y:S05]  /*7920*/  @!P0 NANOSLEEP.SYNCS 0x989680 ;  /* 0x009896800000895d */ /* 0x010fea0003900000 */
[----:B------:R-:W4:Y:S02]  /*7930*/  @!P0 SYNCS.PHASECHK.TRANS64 P0, [R108+URZ+0x80], R7 ;  /* 0x000080076c0085a7 */ /* 0x000f2400080010ff */
[----:B----4-:R-:W-:Y:S05]  /*7940*/  @!P0 BRA `(.L_x_91) ;  /* 0xfffffffc00f08947 */ /* 0x010fea000383ffff */
[----:B------:R-:W-:Y:S05]  /*7950*/  BRA `(.L_x_90) ;  /* 0xffffffdc00487947 */ /* 0x000fea000383ffff */
.L_x_99:
[----:B--2---:R2:W3:Y:S02]  /*7960*/  SYNCS.PHASECHK.TRANS64.TRYWAIT P0, [R75+URZ+0x30], R0 ;  /* 0x000030004b0075a7 */ /* 0x0044e400080011ff */
[----:B---3--:R-:W-:Y:S05]  /*7970*/  @!P0 NANOSLEEP.SYNCS 0x989680 ;  /* 0x009896800000895d */ /* 0x008fea0003900000 */
[----:B------:R-:W3:Y:S02]  /*7980*/  @!P0 SYNCS.PHASECHK.TRANS64 P0, [R75+URZ+0x30], R0 ;  /* 0x000030004b0085a7 */ /* 0x000ee400080010ff */
[----:B---3--:R-:W-:Y:S05]  /*7990*/  @!P0 BRA `(.L_x_99) ;  /* 0xfffffffc00f08947 */ /* 0x008fea000383ffff */
[----:B------:R-:W-:Y:S05]  /*79a0*/  BRA `(.L_x_98) ;  /* 0xffffffe8003c7947 */ /* 0x000fea000383ffff */
        .weak           $__internal_0_$__cuda_sm10x_tcgen05_guardrail_trap_col_being_dealloced_not_returned_by_alloc
        .type           $__internal_0_$__cuda_sm10x_tcgen05_guardrail_trap_col_being_dealloced_not_returned_by_alloc,@function
        .size           $__internal_0_$__cuda_sm10x_tcgen05_guardrail_trap_col_being_dealloced_not_returned_by_alloc,($__internal_1_$__cuda_sm10x_tcgen05_guardrail_trap_phase_invalid_during_alloc - $__internal_0_$__cuda_sm10x_tcgen05_guardrail_trap_col_being_dealloced_not_returned_by_alloc)
$__internal_0_$__cuda_sm10x_tcgen05_guardrail_trap_col_being_dealloced_not_returned_by_alloc:
[----:B------:R-:W-:Y:S05]  /*79b0*/  BPT.TRAP 0x1 ;  /* 0x000000040000795c */ /* 0x000fea0000300000 */
[----:B------:R-:W-:-:S04]  /*79c0*/  HFMA2 R3, -RZ, RZ, 0, 0 ;  /* 0x00000000ff037431 */ /* 0x000fc800000001ff */
[----:B------:R-:W-:Y:S05]  /*79d0*/  RET.REL.NODEC R2 `(_ZN7cutlass13device_kernelINS_4gemm6kernel13GemmUniversalIN4cute5tupleIJiiiiEEENS1_10collective13CollectiveMmaINS1_35MainloopSm100TmaUmmaWarpSpecializedILi3ELi2ELi4ENS5_IJNS4_1CILi1EEESB_SB_EEEEENS5_IJNSA_ILi64EEENSA_ILi128EEESE_EEEaNS5_IJlSB_lEEEaSH_NS4_8TiledMMAINS4_8MMA_AtomIJNS4_15SM100_MMA_S8_SSIaaiLi64ELi128ELNS4_4UMMA5MajorE0ELSM_0ELNSL_8SaturateE0EEEEEENS4_6LayoutISC_NS5_IJNSA_ILi0EEESR_SR_EEEEENS5_IJNS4_10UnderscoreESU_SU_EEEEENS4_13SM90_TMA_LOADENS4_14ComposedLayoutINS4_7SwizzleILi2ELi4ELi3EEENS4_18smem_ptr_flag_bitsILi8EEENSQ_INS5_IJNSA_ILi8EEESE_EEENS5_IJSE_SB_EEEEEEEvNS4_8identityESX_S17_vS18_EENS_8epilogue10collective18CollectiveEpilogueINS1A_23Sm100TmaWarpSpecializedILi2ELi2ELi32ELb0ELb0EEEJSG_NS5_IJNSQ_ISE_SB_EES1F_EEEaSH_aSH_NS1A_6fusion15FusionCallbacksIS1E_NS1H_17LinearCombinationIaiaiLNS_15FloatRoundStyleE2EEESG_S1G_JEEENS4_5SM1004TMEM4LOAD26SM100_TMEM_LOAD_16dp32b32xESX_S17_NS4_39AutoVectorizingCopyWithAssumedAlignmentILi128EEENS4_14SM90_TMA_STOREES17_S1S_S1S_EEEvvEEEEvNT_6ParamsE) ;  /* 0xffffff8402887950 */ /* 0x000fea0003c3ffff */
        .weak           $__internal_1_$__cuda_sm10x_tcgen05_guardrail_trap_phase_invalid_during_alloc
        .type           $__internal_1_$__cuda_sm10x_tcgen05_guardrail_trap_phase_invalid_during_alloc,@function
        .size           $__internal_1_$__cuda_sm10x_tcgen05_guardrail_trap_phase_invalid_during_alloc,($__internal_2_$__cuda_sm10x_tcgen05_guardrail_trap_unallocated_columns_being_dealloced - $__internal_1_$__cuda_sm10x_tcgen05_guardrail_trap_phase_invalid_during_alloc)
$__internal_1_$__cuda_sm10x_tcgen05_guardrail_trap_phase_invalid_during_alloc:
[----:B------:R-:W-:Y:S05]  /*79e0*/  BPT.TRAP 0x1 ;  /* 0x000000040000795c */ /* 0x000fea0000300000 */
[----:B------:R-:W-:-:S04]  /*79f0*/  MOV R3, 0x0 ;  /* 0x0000000000037802 */ /* 0x000fc80000000f00 */
[----:B------:R-:W-:Y:S05]  /*7a00*/  RET.REL.NODEC R2 `(_ZN7cutlass13device_kernelINS_4gemm6kernel13GemmUniversalIN4cute5tupleIJiiiiEEENS1_10collective13CollectiveMmaINS1_35MainloopSm100TmaUmmaWarpSpecializedILi3ELi2ELi4ENS5_IJNS4_1CILi1EEESB_SB_EEEEENS5_IJNSA_ILi64EEENSA_ILi128EEESE_EEEaNS5_IJlSB_lEEEaSH_NS4_8TiledMMAINS4_8MMA_AtomIJNS4_15SM100_MMA_S8_SSIaaiLi64ELi128ELNS4_4UMMA5MajorE0ELSM_0ELNSL_8SaturateE0EEEEEENS4_6LayoutISC_NS5_IJNSA_ILi0EEESR_SR_EEEEENS5_IJNS4_10UnderscoreESU_SU_EEEEENS4_13SM90_TMA_LOADENS4_14ComposedLayoutINS4_7SwizzleILi2ELi4ELi3EEENS4_18smem_ptr_flag_bitsILi8EEENSQ_INS5_IJNSA_ILi8EEESE_EEENS5_IJSE_SB_EEEEEEEvNS4_8identityESX_S17_vS18_EENS_8epilogue10collective18CollectiveEpilogueINS1A_23Sm100TmaWarpSpecializedILi2ELi2ELi32ELb0ELb0EEEJSG_NS5_IJNSQ_ISE_SB_EES1F_EEEaSH_aSH_NS1A_6fusion15FusionCallbacksIS1E_NS1H_17LinearCombinationIaiaiLNS_15FloatRoundStyleE2EEESG_S1G_JEEENS4_5SM1004TMEM4LOAD26SM100_TMEM_LOAD_16dp32b32xESX_S17_NS4_39AutoVectorizingCopyWithAssumedAlignmentILi128EEENS4_14SM90_TMA_STOREES17_S1S_S1S_EEEvvEEEEvNT_6ParamsE) ;  /* 0xffffff84027c7950 */ /* 0x000fea0003c3ffff */
        .weak           $__internal_2_$__cuda_sm10x_tcgen05_guardrail_trap_unallocated_columns_being_dealloced
        .type           $__internal_2_$__cuda_sm10x_tcgen05_guardrail_trap_unallocated_columns_being_dealloced,@function
        .size           $__internal_2_$__cuda_sm10x_tcgen05_guardrail_trap_unallocated_columns_being_dealloced,(.L_x_139 - $__internal_2_$__cuda_sm10x_tcgen05_guardrail_trap_unallocated_columns_being_dealloced)
$__internal_2_$__cuda_sm10x_tcgen05_guardrail_trap_unallocated_columns_being_dealloced:
[----:B------:R-:W-:Y:S05]  /*7a10*/  BPT.TRAP 0x1 ;  /* 0x000000040000795c */ /* 0x000fea0000300000 */
[----:B------:R-:W-:-:S04]  /*7a20*/  HFMA2 R3, -RZ, RZ, 0, 0 ;  /* 0x00000000ff037431 */ /* 0x000fc800000001ff */
[----:B------:R-:W-:Y:S05]  /*7a30*/  RET.REL.NODEC R2 `(_ZN7cutlass13device_kernelINS_4gemm6kernel13GemmUniversalIN4cute5tupleIJiiiiEEENS1_10collective13CollectiveMmaINS1_35MainloopSm100TmaUmmaWarpSpecializedILi3ELi2ELi4ENS5_IJNS4_1CILi1EEESB_SB_EEEEENS5_IJNSA_ILi64EEENSA_ILi128EEESE_EEEaNS5_IJlSB_lEEEaSH_NS4_8TiledMMAINS4_8MMA_AtomIJNS4_15SM100_MMA_S8_SSIaaiLi64ELi128ELNS4_4UMMA5MajorE0ELSM_0ELNSL_8SaturateE0EEEEEENS4_6LayoutISC_NS5_IJNSA_ILi0EEESR_SR_EEEEENS5_IJNS4_10UnderscoreESU_SU_EEEEENS4_13SM90_TMA_LOADENS4_14ComposedLayoutINS4_7SwizzleILi2ELi4ELi3EEENS4_18smem_ptr_flag_bitsILi8EEENSQ_INS5_IJNSA_ILi8EEESE_EEENS5_IJSE_SB_EEEEEEEvNS4_8identityESX_S17_vS18_EENS_8epilogue10collective18CollectiveEpilogueINS1A_23Sm100TmaWarpSpecializedILi2ELi2ELi32ELb0ELb0EEEJSG_NS5_IJNSQ_ISE_SB_EES1F_EEEaSH_aSH_NS1A_6fusion15FusionCallbacksIS1E_NS1H_17LinearCombinationIaiaiLNS_15FloatRoundStyleE2EEESG_S1G_JEEENS4_5SM1004TMEM4LOAD26SM100_TMEM_LOAD_16dp32b32xESX_S17_NS4_39AutoVectorizingCopyWithAssumedAlignmentILi128EEENS4_14SM90_TMA_STOREES17_S1S_S1S_EEEvvEEEEvNT_6ParamsE) ;  /* 0xffffff8402707950 */ /* 0x000fea0003c3ffff */
.L_x_138:
[----:B------:R-:W-:-:S00]  /*7a40*/  BRA `(.L_x_138) ;  /* 0xfffffffc00fc7947 */ /* 0x000fc0000383ffff */
[----:B------:R-:W-:-:S00]  /*7a50*/  NOP ;  /* 0x0000000000007918 */ /* 0x000fc00000000000 */
        /* <DEDUP_REMOVED lines=10> */
.L_x_139:


//--------------------- .nv.global.init           --------------------------
	.section	.nv.global.init,"aw",@progbits
.nv.global.init:
	.type		$str$27,@object
	.size		$str$27,($str$28 - $str$27)
$str$27:
        /*0000*/ 	.byte	0x28, 0x61, 0x64, 0x64, 0x72, 0x65, 0x73, 0x73, 0x20, 0x26, 0x20, 0x6d, 0x61, 0x73, 0x6b, 0x29
        /*0010*/ 	.byte	0x20, 0x3d, 0x3d, 0x20, 0x30, 0x00
	.type		$str$28,@object
	.size		$str$28,($str$26 - $str$28)
$str$28:
        /*0016*/ 	.byte	0x2f, 0x74, 0x6d, 0x70, 0x2f, 0x63, 0x75, 0x74, 0x6c, 0x61, 0x73, 0x73, 0x5f, 0x73, 0x77, 0x65
        /*0026*/ 	.byte	0x65, 0x70, 0x5f, 0x73, 0x72, 0x63, 0x2f, 0x69, 0x6e, 0x63, 0x6c, 0x75, 0x64, 0x65, 0x2f, 0x63
        /*0036*/ 	.byte	0x75, 0x74, 0x65, 0x2f, 0x70, 0x6f, 0x69, 0x6e, 0x74, 0x65, 0x72, 0x5f, 0x66, 0x6c, 0x61, 0x67
        /*0046*/ 	.byte	0x67, 0x65, 0x64, 0x2e, 0x68, 0x70, 0x70, 0x00
	.type		$str$26,@object
	.size		$str$26,($str$25 - $str$26)
$str$26:
        /*004e*/ 	.byte	0x2f, 0x74, 0x6d, 0x70, 0x2f, 0x63, 0x75, 0x74, 0x6c, 0x61, 0x73, 0x73, 0x5f, 0x73, 0x77, 0x65
        /*005e*/ 	.byte	0x65, 0x70, 0x5f, 0x73, 0x72, 0x63, 0x2f, 0x69, 0x6e, 0x63, 0x6c, 0x75, 0x64, 0x65, 0x2f, 0x63
        /*006e*/ 	.byte	0x75, 0x74, 0x65, 0x2f, 0x61, 0x74, 0x6f, 0x6d, 0x2f, 0x63, 0x6f, 0x70, 0x79, 0x5f, 0x74, 0x72
        /*007e*/ 	.byte	0x61, 0x69, 0x74, 0x73, 0x5f, 0x73, 0x6d, 0x31, 0x30, 0x30, 0x2e, 0x68, 0x70, 0x70, 0x00
	.type		$str$25,@object
	.size		$str$25,(__unnamed_1 - $str$25)
$str$25:
        /*008d*/ 	.byte	0x28, 0x28, 0x75, 0x69, 0x6e, 0x74, 0x33, 0x32, 0x5f, 0x74, 0x28, 0x74, 0x68, 0x72, 0x65, 0x61
        /*009d*/ 	.byte	0x64, 0x49, 0x64, 0x78, 0x2e, 0x78, 0x29, 0x20, 0x2f, 0x20, 0x33, 0x32, 0x29, 0x20, 0x25, 0x20
        /*00ad*/ 	.byte	0x34, 0x29, 0x20, 0x3d, 0x3d, 0x20, 0x28, 0x28, 0x28, 0x74, 0x6d, 0x65, 0x6d, 0x5f, 0x61, 0x64
        /*00bd*/ 	.byte	0x64, 0x72, 0x20, 0x3e, 0x3e, 0x20, 0x31, 0x36, 0x29, 0x20, 0x2f, 0x20, 0x33, 0x32, 0x29, 0x20
        /*00cd*/ 	.byte	0x25, 0x20, 0x34, 0x29, 0x00
	.type		__unnamed_1,@object
	.size		__unnamed_1,(__unnamed_2 - __unnamed_1)
__unnamed_1:
        /*00d2*/ 	.byte	0x61, 0x75, 0x74, 0x6f, 0x20, 0x63, 0x75, 0x74, 0x65, 0x3a, 0x3a, 0x61, 0x73, 0x5f, 0x70, 0x6f
        /* <DEDUP_REMOVED lines=24> */
        /*0262*/ 	.byte	0x00
	.type		__unnamed_2,@object
	.size		__unnamed_2,(.L_2 - __unnamed_2)
__unnamed_2:
        /* <DEDUP_REMOVED lines=41> */
.L_2:


//--------------------- .nv.shared._ZN7cutlass13device_kernelINS_4gemm6kernel13GemmUniversalIN4cute5tupleIJiiiiEEENS1_10collective13CollectiveMmaINS1_35MainloopSm100TmaUmmaWarpSpecializedILi3ELi2ELi4ENS5_IJNS4_1CILi1EEESB_SB_EEEEENS5_IJNSA_ILi64EEENSA_ILi128EEESE_EEEaNS5_IJlSB_lEEEaSH_NS4_8TiledMMAINS4_8MMA_AtomIJNS4_15SM100_MMA_S8_SSIaaiLi64ELi128ELNS4_4UMMA5MajorE0ELSM_0ELNSL_8SaturateE0EEEEEENS4_6LayoutISC_NS5_IJNSA_ILi0EEESR_SR_EEEEENS5_IJNS4_10UnderscoreESU_SU_EEEEENS4_13SM90_TMA_LOADENS4_14ComposedLayoutINS4_7SwizzleILi2ELi4ELi3EEENS4_18smem_ptr_flag_bitsILi8EEENSQ_INS5_IJNSA_ILi8EEESE_EEENS5_IJSE_SB_EEEEEEEvNS4_8identityESX_S17_vS18_EENS_8epilogue10collective18CollectiveEpilogueINS1A_23Sm100TmaWarpSpecializedILi2ELi2ELi32ELb0ELb0EEEJSG_NS5_IJNSQ_ISE_SB_EES1F_EEEaSH_aSH_NS1A_6fusion15FusionCallbacksIS1E_NS1H_17LinearCombinationIaiaiLNS_15FloatRoundStyleE2EEESG_S1G_JEEENS4_5SM1004TMEM4LOAD26SM100_TMEM_LOAD_16dp32b32xESX_S17_NS4_39AutoVectorizingCopyWithAssumedAlignmentILi128EEENS4_14SM90_TMA_STOREES17_S1S_S1S_EEEvvEEEEvNT_6ParamsE --------------------------
	.section	.nv.shared._ZN7cutlass13device_kernelINS_4gemm6kernel13GemmUniversalIN4cute5tupleIJiiiiEEENS1_10collective13CollectiveMmaINS1_35MainloopSm100TmaUmmaWarpSpecializedILi3ELi2ELi4ENS5_IJNS4_1CILi1EEESB_SB_EEEEENS5_IJNSA_ILi64EEENSA_ILi128EEESE_EEEaNS5_IJlSB_lEEEaSH_NS4_8TiledMMAINS4_8MMA_AtomIJNS4_15SM100_MMA_S8_SSIaaiLi64ELi128ELNS4_4UMMA5MajorE0ELSM_0ELNSL_8SaturateE0EEEEEENS4_6LayoutISC_NS5_IJNSA_ILi0EEESR_SR_EEEEENS5_IJNS4_10UnderscoreESU_SU_EEEEENS4_13SM90_TMA_LOADENS4_14ComposedLayoutINS4_7SwizzleILi2ELi4ELi3EEENS4_18smem_ptr_flag_bitsILi8EEENSQ_INS5_IJNSA_ILi8EEESE_EEENS5_IJSE_SB_EEEEEEEvNS4_8identityESX_S17_vS18_EENS_8epilogue10collective18CollectiveEpilogueINS1A_23Sm100TmaWarpSpecializedILi2ELi2ELi32ELb0ELb0EEEJSG_NS5_IJNSQ_ISE_SB_EES1F_EEEaSH_aSH_NS1A_6fusion15FusionCallbacksIS1E_NS1H_17LinearCombinationIaiaiLNS_15FloatRoundStyleE2EEESG_S1G_JEEENS4_5SM1004TMEM4LOAD26SM100_TMEM_LOAD_16dp32b32xESX_S17_NS4_39AutoVectorizingCopyWithAssumedAlignmentILi128EEENS4_14SM90_TMA_STOREES17_S1S_S1S_EEEvvEEEEvNT_6ParamsE,"aw",@nobits
	.sectionflags	@""
	.align	16
	.zero		1024


//--------------------- .nv.shared.reserved.0     --------------------------
	.section	.nv.shared.reserved.0,"aw",@nobits
	.weak		__nv_reservedSMEM_offset_0_alias
	.size		__nv_reservedSMEM_offset_0_alias, 0, 64
	.other		__nv_reservedSMEM_offset_0_alias,@"STO_CUDA_RESERVED_SHARED STV_DEFAULT"
__nv_reservedSMEM_offset_0_alias:
	.zero		0
.nv.shared.reserved.0:
	.zero		64
	.weak		__nv_reservedSMEM_tcgen05_partition
	.type		__nv_reservedSMEM_tcgen05_partition,@object
	.size		__nv_reservedSMEM_tcgen05_partition,(.L_0 - __nv_reservedSMEM_tcgen05_partition)
__nv_reservedSMEM_tcgen05_partition:
	.zero		32
.L_0:


//--------------------- .nv.global                --------------------------
	.section	.nv.global,"aw",@nobits
.nv.global:
	.type		_ZN40_INTERNAL_94654b34_4_k_cu_544c4c75_100524cute1_E,@object
	.size		_ZN40_INTERNAL_94654b34_4_k_cu_544c4c75_100524cute1_E,(_ZN40_INTERNAL_94654b34_4_k_cu_544c4c75_100524cuda3std3__45__cpo6cbeginE - _ZN40_INTERNAL_94654b34_4_k_cu_544c4c75_100524cute1_E)
_ZN40_INTERNAL_94654b34_4_k_cu_544c4c75_100524cute1_E:
	.zero		1
	.type		_ZN40_INTERNAL_94654b34_4_k_cu_544c4c75_100524cuda3std3__45__cpo6cbeginE,@object
	.size		_ZN40_INTERNAL_94654b34_4_k_cu_544c4c75_100524cuda3std3__45__cpo6cbeginE,(_ZN40_INTERNAL_94654b34_4_k_cu_544c4c75_100524cuda3std3__48in_placeE - _ZN40_INTERNAL_94654b34_4_k_cu_544c4c75_100524cuda3std3__45__cpo6cbeginE)
_ZN40_INTERNAL_94654b34_4_k_cu_544c4c75_100524cuda3std3__45__cpo6cbeginE:
	.zero		1
	.type		_ZN40_INTERNAL_94654b34_4_k_cu_544c4c75_100524cuda3std3__48in_placeE,@object
	.size		_ZN40_INTERNAL_94654b34_4_k_cu_544c4c75_100524cuda3std3__48in_placeE,(_ZN40_INTERNAL_94654b34_4_k_cu_544c4c75_100524cuda3std6ranges3__45__cpo9iter_moveE - _ZN40_INTERNAL_94654b34_4_k_cu_544c4c75_100524cuda3std3__48in_placeE)
_ZN40_INTERNAL_94654b34_4_k_cu_544c4c75_100524cuda3std3__48in_placeE:
	.zero		1
	.type		_ZN40_INTERNAL_94654b34_4_k_cu_544c4c75_100524cuda3std6ranges3__45__cpo9iter_moveE,@object
	.size		_ZN40_INTERNAL_94654b34_4_k_cu_544c4c75_100524cuda3std6ranges3__45__cpo9iter_moveE,(_ZN40_INTERNAL_94654b34_4_k_cu_544c4c75_100524cuda3std3__45__cpo5beginE - _ZN40_INTERNAL_94654b34_4_k_cu_544c4c75_100524cuda3std6ranges3__45__cpo9iter_moveE)
_ZN40_INTERNAL_94654b34_4_k_cu_544c4c75_100524cuda3std6ranges3__45__cpo9iter_moveE:
	.zero		1
	.type		_ZN40_INTERNAL_94654b34_4_k_cu_544c4c75_100524cuda3std3__45__cpo5beginE,@object
	.size		_ZN40_INTERNAL_94654b34_4_k_cu_544c4c75_100524cuda3std3__45__cpo5beginE,(_ZN40_INTERNAL_94654b34_4_k_cu_544c4c75_100524cuda3std3__442_GLOBAL__N__94654b34_4_k_cu_544c4c75_100526ignoreE - _ZN40_INTERNAL_94654b34_4_k_cu_544c4c75_100524cuda3std3__45__cpo5beginE)
_ZN40_INTERNAL_94654b34_4_k_cu_544c4c75_100524cuda3std3__45__cpo5beginE:
	.zero		1
	.type		_ZN40_INTERNAL_94654b34_4_k_cu_544c4c75_100524cuda3std3__442_GLOBAL__N__94654b34_4_k_cu_544c4c75_100526ignoreE,@object
	.size		_ZN40_INTERNAL_94654b34_4_k_cu_544c4c75_100524cuda3std3__442_GLOBAL__N__94654b34_4_k_cu_544c4c75_100526ignoreE,(_ZN40_INTERNAL_94654b34_4_k_cu_544c4c75_100524cute7productE - _ZN40_INTERNAL_94654b34_4_k_cu_544c4c75_100524cuda3std3__442_GLOBAL__N__94654b34_4_k_cu_544c4c75_100526ignoreE)
_ZN40_INTERNAL_94654b34_4_k_cu_544c4c75_100524cuda3std3__442_GLOBAL__N__94654b34_4_k_cu_544c4c75_100526ignoreE:
	.zero		1
	.type		_ZN40_INTERNAL_94654b34_4_k_cu_544c4c75_100524cute7productE,@object
	.size		_ZN40_INTERNAL_94654b34_4_k_cu_544c4c75_100524cute7productE,(_ZN40_INTERNAL_94654b34_4_k_cu_544c4c75_100524cuda3std3__45__cpo3endE - _ZN40_INTERNAL_94654b34_4_k_cu_544c4c75_100524cute7productE)
_ZN40_INTERNAL_94654b34_4_k_cu_544c4c75_100524cute7productE:
	.zero		1
	.type		_ZN40_INTERNAL_94654b34_4_k_cu_544c4c75_100524cuda3std3__45__cpo3endE,@object
	.size		_ZN40_INTERNAL_94654b34_4_k_cu_544c4c75_100524cuda3std3__45__cpo3endE,(_ZN40_INTERNAL_94654b34_4_k_cu_544c4c75_100524cuda3std3__419piecewise_constructE - _ZN40_INTERNAL_94654b34_4_k_cu_544c4c75_100524cuda3std3__45__cpo3endE)
_ZN40_INTERNAL_94654b34_4_k_cu_544c4c75_100524cuda3std3__45__cpo3endE:
	.zero		1
	.type		_ZN40_INTERNAL_94654b34_4_k_cu_544c4c75_100524cuda3std3__419piecewise_constructE,@object
	.size		_ZN40_INTERNAL_94654b34_4_k_cu_544c4c75_100524cuda3std3__419piecewise_constructE,(_ZN40_INTERNAL_94654b34_4_k_cu_544c4c75_100524cuda3std3__45__cpo4cendE - _ZN40_INTERNAL_94654b34_4_k_cu_544c4c75_100524cuda3std3__419piecewise_constructE)
_ZN40_INTERNAL_94654b34_4_k_cu_544c4c75_100524cuda3std3__419piecewise_constructE:
	.zero		1
	.type		_ZN40_INTERNAL_94654b34_4_k_cu_544c4c75_100524cuda3std3__45__cpo4cendE,@object
	.size		_ZN40_INTERNAL_94654b34_4_k_cu_544c4c75_100524cuda3std3__45__cpo4cendE,(_ZN40_INTERNAL_94654b34_4_k_cu_544c4c75_100524cuda3std6ranges3__45__cpo4swapE - _ZN40_INTERNAL_94654b34_4_k_cu_544c4c75_100524cuda3std3__45__cpo4cendE)
_ZN40_INTERNAL_94654b34_4_k_cu_544c4c75_100524cuda3std3__45__cpo4cendE:
	.zero		1
	.type		_ZN40_INTERNAL_94654b34_4_k_cu_544c4c75_100524cuda3std6ranges3__45__cpo4swapE,@object
	.size		_ZN40_INTERNAL_94654b34_4_k_cu_544c4c75_100524cuda3std6ranges3__45__cpo4swapE,(.L_10 - _ZN40_INTERNAL_94654b34_4_k_cu_544c4c75_100524cuda3std6ranges3__45__cpo4swapE)
_ZN40_INTERNAL_94654b34_4_k_cu_544c4c75_100524cuda3std6ranges3__45__cpo4swapE:
	.zero		1
.L_10:


//--------------------- .nv.constant0._ZN7cutlass13device_kernelINS_4gemm6kernel13GemmUniversalIN4cute5tupleIJiiiiEEENS1_10collective13CollectiveMmaINS1_35MainloopSm100TmaUmmaWarpSpecializedILi3ELi2ELi4ENS5_IJNS4_1CILi1EEESB_SB_EEEEENS5_IJNSA_ILi64EEENSA_ILi128EEESE_EEEaNS5_IJlSB_lEEEaSH_NS4_8TiledMMAINS4_8MMA_AtomIJNS4_15SM100_MMA_S8_SSIaaiLi64ELi128ELNS4_4UMMA5MajorE0ELSM_0ELNSL_8SaturateE0EEEEEENS4_6LayoutISC_NS5_IJNSA_ILi0EEESR_SR_EEEEENS5_IJNS4_10UnderscoreESU_SU_EEEEENS4_13SM90_TMA_LOADENS4_14ComposedLayoutINS4_7SwizzleILi2ELi4ELi3EEENS4_18smem_ptr_flag_bitsILi8EEENSQ_INS5_IJNSA_ILi8EEESE_EEENS5_IJSE_SB_EEEEEEEvNS4_8identityESX_S17_vS18_EENS_8epilogue10collective18CollectiveEpilogueINS1A_23Sm100TmaWarpSpecializedILi2ELi2ELi32ELb0ELb0EEEJSG_NS5_IJNSQ_ISE_SB_EES1F_EEEaSH_aSH_NS1A_6fusion15FusionCallbacksIS1E_NS1H_17LinearCombinationIaiaiLNS_15FloatRoundStyleE2EEESG_S1G_JEEENS4_5SM1004TMEM4LOAD26SM100_TMEM_LOAD_16dp32b32xESX_S17_NS4_39AutoVectorizingCopyWithAssumedAlignmentILi128EEENS4_14SM90_TMA_STOREES17_S1S_S1S_EEEvvEEEEvNT_6ParamsE --------------------------
	.section	.nv.constant0._ZN7cutlass13device_kernelINS_4gemm6kernel13GemmUniversalIN4cute5tupleIJiiiiEEENS1_10collective13CollectiveMmaINS1_35MainloopSm100TmaUmmaWarpSpecializedILi3ELi2ELi4ENS5_IJNS4_1CILi1EEESB_SB_EEEEENS5_IJNSA_ILi64EEENSA_ILi128EEESE_EEEaNS5_IJlSB_lEEEaSH_NS4_8TiledMMAINS4_8MMA_AtomIJNS4_15SM100_MMA_S8_SSIaaiLi64ELi128ELNS4_4UMMA5MajorE0ELSM_0ELNSL_8SaturateE0EEEEEENS4_6LayoutISC_NS5_IJNSA_ILi0EEESR_SR_EEEEENS5_IJNS4_10UnderscoreESU_SU_EEEEENS4_13SM90_TMA_LOADENS4_14ComposedLayoutINS4_7SwizzleILi2ELi4ELi3EEENS4_18smem_ptr_flag_bitsILi8EEENSQ_INS5_IJNSA_ILi8EEESE_EEENS5_IJSE_SB_EEEEEEEvNS4_8identityESX_S17_vS18_EENS_8epilogue10collective18CollectiveEpilogueINS1A_23Sm100TmaWarpSpecializedILi2ELi2ELi32ELb0ELb0EEEJSG_NS5_IJNSQ_ISE_SB_EES1F_EEEaSH_aSH_NS1A_6fusion15FusionCallbacksIS1E_NS1H_17LinearCombinationIaiaiLNS_15FloatRoundStyleE2EEESG_S1G_JEEENS4_5SM1004TMEM4LOAD26SM100_TMEM_LOAD_16dp32b32xESX_S17_NS4_39AutoVectorizingCopyWithAssumedAlignmentILi128EEENS4_14SM90_TMA_STOREES17_S1S_S1S_EEEvvEEEEvNT_6ParamsE,"a",@progbits
	.sectionflags	@""
	.align	4
.nv.constant0._ZN7cutlass13device_kernelINS_4gemm6kernel13GemmUniversalIN4cute5tupleIJiiiiEEENS1_10collective13CollectiveMmaINS1_35MainloopSm100TmaUmmaWarpSpecializedILi3ELi2ELi4ENS5_IJNS4_1CILi1EEESB_SB_EEEEENS5_IJNSA_ILi64EEENSA_ILi128EEESE_EEEaNS5_IJlSB_lEEEaSH_NS4_8TiledMMAINS4_8MMA_AtomIJNS4_15SM100_MMA_S8_SSIaaiLi64ELi128ELNS4_4UMMA5MajorE0ELSM_0ELNSL_8SaturateE0EEEEEENS4_6LayoutISC_NS5_IJNSA_ILi0EEESR_SR_EEEEENS5_IJNS4_10UnderscoreESU_SU_EEEEENS4_13SM90_TMA_LOADENS4_14ComposedLayoutINS4_7SwizzleILi2ELi4ELi3EEENS4_18smem_ptr_flag_bitsILi8EEENSQ_INS5_IJNSA_ILi8EEESE_EEENS5_IJSE_SB_EEEEEEEvNS4_8identityESX_S17_vS18_EENS_8epilogue10collective18CollectiveEpilogueINS1A_23Sm100TmaWarpSpecializedILi2ELi2ELi32ELb0ELb0EEEJSG_NS5_IJNSQ_ISE_SB_EES1F_EEEaSH_aSH_NS1A_6fusion15FusionCallbacksIS1E_NS1H_17LinearCombinationIaiaiLNS_15FloatRoundStyleE2EEESG_S1G_JEEENS4_5SM1004TMEM4LOAD26SM100_TMEM_LOAD_16dp32b32xESX_S17_NS4_39AutoVectorizingCopyWithAssumedAlignmentILi128EEENS4_14SM90_TMA_STOREES17_S1S_S1S_EEEvvEEEEvNT_6ParamsE:
	.zero		2944


//--------------------- SYMBOLS --------------------------

	.type		.nv.reservedSmem.offset0,@object
	.size		.nv.reservedSmem.offset0,0x4
	.type		.nv.reservedSmem.cap,@object
	.size		.nv.reservedSmem.cap,0x4
	.type		__assertfail,@function
